//
// Generated by NVIDIA NVVM Compiler
//
// Compiler Build ID: CL-36424714
// Cuda compilation tools, release 13.0, V13.0.88
// Based on NVVM 20.0.0
//

.version 9.0
.target sm_100
.address_size 64

	// .globl	_Z16histogram_kernelPKjPjii
.extern .shared .align 16 .b8 s_counts[];
.extern .shared .align 16 .b8 s_offsets[];

.visible .entry _Z16histogram_kernelPKjPjii(
	.param .u64 .ptr .align 1 _Z16histogram_kernelPKjPjii_param_0,
	.param .u64 .ptr .align 1 _Z16histogram_kernelPKjPjii_param_1,
	.param .u32 _Z16histogram_kernelPKjPjii_param_2,
	.param .u32 _Z16histogram_kernelPKjPjii_param_3
)
{
	.reg .pred 	%p<12>;
	.reg .b32 	%r<229>;
	.reg .b64 	%rd<15>;

	ld.param.u64 	%rd3, [_Z16histogram_kernelPKjPjii_param_0];
	ld.param.u64 	%rd2, [_Z16histogram_kernelPKjPjii_param_1];
	ld.param.u32 	%r26, [_Z16histogram_kernelPKjPjii_param_2];
	ld.param.u32 	%r27, [_Z16histogram_kernelPKjPjii_param_3];
	cvta.to.global.u64 	%rd1, %rd3;
	mov.u32 	%r1, %tid.x;
	mov.u32 	%r2, %ctaid.x;
	setp.gt.u32 	%p1, %r1, 15;
	shl.b32 	%r28, %r1, 2;
	mov.u32 	%r29, s_counts;
	add.s32 	%r3, %r29, %r28;
	@%p1 bra 	$L__BB0_2;
	mov.b32 	%r30, 0;
	st.shared.u32 	[%r3], %r30;
$L__BB0_2:
	mov.u32 	%r31, %ntid.x;
	bar.sync 	0;
	shl.b32 	%r4, %r27, 2;
	mov.u32 	%r32, %nctaid.x;
	mul.lo.s32 	%r33, %r31, %r32;
	add.s32 	%r34, %r33, %r26;
	add.s32 	%r35, %r34, -1;
	div.u32 	%r36, %r35, %r33;
	mad.lo.s32 	%r37, %r2, %r31, %r1;
	mul.lo.s32 	%r224, %r36, %r37;
	add.s32 	%r38, %r224, %r36;
	min.s32 	%r6, %r38, %r26;
	setp.ge.s32 	%p2, %r224, %r6;
	@%p2 bra 	$L__BB0_15;
	sub.s32 	%r7, %r6, %r224;
	and.b32  	%r8, %r7, 15;
	sub.s32 	%r39, %r224, %r6;
	setp.gt.u32 	%p3, %r39, -16;
	@%p3 bra 	$L__BB0_6;
	and.b32  	%r40, %r7, -16;
	neg.s32 	%r222, %r40;
$L__BB0_5:
	.pragma "nounroll";
	mul.wide.s32 	%rd4, %r224, 4;
	add.s64 	%rd5, %rd1, %rd4;
	ld.global.u32 	%r41, [%rd5];
	shr.u32 	%r42, %r41, %r4;
	shl.b32 	%r43, %r42, 2;
	and.b32  	%r44, %r43, 60;
	add.s32 	%r46, %r29, %r44;
	atom.shared.add.u32 	%r47, [%r46], 1;
	ld.global.u32 	%r48, [%rd5+4];
	shr.u32 	%r49, %r48, %r4;
	shl.b32 	%r50, %r49, 2;
	and.b32  	%r51, %r50, 60;
	add.s32 	%r52, %r29, %r51;
	atom.shared.add.u32 	%r53, [%r52], 1;
	ld.global.u32 	%r54, [%rd5+8];
	shr.u32 	%r55, %r54, %r4;
	shl.b32 	%r56, %r55, 2;
	and.b32  	%r57, %r56, 60;
	add.s32 	%r58, %r29, %r57;
	atom.shared.add.u32 	%r59, [%r58], 1;
	ld.global.u32 	%r60, [%rd5+12];
	shr.u32 	%r61, %r60, %r4;
	shl.b32 	%r62, %r61, 2;
	and.b32  	%r63, %r62, 60;
	add.s32 	%r64, %r29, %r63;
	atom.shared.add.u32 	%r65, [%r64], 1;
	ld.global.u32 	%r66, [%rd5+16];
	shr.u32 	%r67, %r66, %r4;
	shl.b32 	%r68, %r67, 2;
	and.b32  	%r69, %r68, 60;
	add.s32 	%r70, %r29, %r69;
	atom.shared.add.u32 	%r71, [%r70], 1;
	ld.global.u32 	%r72, [%rd5+20];
	shr.u32 	%r73, %r72, %r4;
	shl.b32 	%r74, %r73, 2;
	and.b32  	%r75, %r74, 60;
	add.s32 	%r76, %r29, %r75;
	atom.shared.add.u32 	%r77, [%r76], 1;
	ld.global.u32 	%r78, [%rd5+24];
	shr.u32 	%r79, %r78, %r4;
	shl.b32 	%r80, %r79, 2;
	and.b32  	%r81, %r80, 60;
	add.s32 	%r82, %r29, %r81;
	atom.shared.add.u32 	%r83, [%r82], 1;
	ld.global.u32 	%r84, [%rd5+28];
	shr.u32 	%r85, %r84, %r4;
	shl.b32 	%r86, %r85, 2;
	and.b32  	%r87, %r86, 60;
	add.s32 	%r88, %r29, %r87;
	atom.shared.add.u32 	%r89, [%r88], 1;
	ld.global.u32 	%r90, [%rd5+32];
	shr.u32 	%r91, %r90, %r4;
	shl.b32 	%r92, %r91, 2;
	and.b32  	%r93, %r92, 60;
	add.s32 	%r94, %r29, %r93;
	atom.shared.add.u32 	%r95, [%r94], 1;
	ld.global.u32 	%r96, [%rd5+36];
	shr.u32 	%r97, %r96, %r4;
	shl.b32 	%r98, %r97, 2;
	and.b32  	%r99, %r98, 60;
	add.s32 	%r100, %r29, %r99;
	atom.shared.add.u32 	%r101, [%r100], 1;
	ld.global.u32 	%r102, [%rd5+40];
	shr.u32 	%r103, %r102, %r4;
	shl.b32 	%r104, %r103, 2;
	and.b32  	%r105, %r104, 60;
	add.s32 	%r106, %r29, %r105;
	atom.shared.add.u32 	%r107, [%r106], 1;
	ld.global.u32 	%r108, [%rd5+44];
	shr.u32 	%r109, %r108, %r4;
	shl.b32 	%r110, %r109, 2;
	and.b32  	%r111, %r110, 60;
	add.s32 	%r112, %r29, %r111;
	atom.shared.add.u32 	%r113, [%r112], 1;
	ld.global.u32 	%r114, [%rd5+48];
	shr.u32 	%r115, %r114, %r4;
	shl.b32 	%r116, %r115, 2;
	and.b32  	%r117, %r116, 60;
	add.s32 	%r118, %r29, %r117;
	atom.shared.add.u32 	%r119, [%r118], 1;
	ld.global.u32 	%r120, [%rd5+52];
	shr.u32 	%r121, %r120, %r4;
	shl.b32 	%r122, %r121, 2;
	and.b32  	%r123, %r122, 60;
	add.s32 	%r124, %r29, %r123;
	atom.shared.add.u32 	%r125, [%r124], 1;
	ld.global.u32 	%r126, [%rd5+56];
	shr.u32 	%r127, %r126, %r4;
	shl.b32 	%r128, %r127, 2;
	and.b32  	%r129, %r128, 60;
	add.s32 	%r130, %r29, %r129;
	atom.shared.add.u32 	%r131, [%r130], 1;
	ld.global.u32 	%r132, [%rd5+60];
	shr.u32 	%r133, %r132, %r4;
	shl.b32 	%r134, %r133, 2;
	and.b32  	%r135, %r134, 60;
	add.s32 	%r136, %r29, %r135;
	atom.shared.add.u32 	%r137, [%r136], 1;
	add.s32 	%r224, %r224, 16;
	add.s32 	%r222, %r222, 16;
	setp.ne.s32 	%p4, %r222, 0;
	@%p4 bra 	$L__BB0_5;
$L__BB0_6:
	setp.eq.s32 	%p5, %r8, 0;
	@%p5 bra 	$L__BB0_15;
	and.b32  	%r15, %r7, 7;
	setp.lt.u32 	%p6, %r8, 8;
	@%p6 bra 	$L__BB0_9;
	mul.wide.s32 	%rd6, %r224, 4;
	add.s64 	%rd7, %rd1, %rd6;
	ld.global.u32 	%r138, [%rd7];
	shr.u32 	%r139, %r138, %r4;
	shl.b32 	%r140, %r139, 2;
	and.b32  	%r141, %r140, 60;
	add.s32 	%r143, %r29, %r141;
	atom.shared.add.u32 	%r144, [%r143], 1;
	ld.global.u32 	%r145, [%rd7+4];
	shr.u32 	%r146, %r145, %r4;
	shl.b32 	%r147, %r146, 2;
	and.b32  	%r148, %r147, 60;
	add.s32 	%r149, %r29, %r148;
	atom.shared.add.u32 	%r150, [%r149], 1;
	ld.global.u32 	%r151, [%rd7+8];
	shr.u32 	%r152, %r151, %r4;
	shl.b32 	%r153, %r152, 2;
	and.b32  	%r154, %r153, 60;
	add.s32 	%r155, %r29, %r154;
	atom.shared.add.u32 	%r156, [%r155], 1;
	ld.global.u32 	%r157, [%rd7+12];
	shr.u32 	%r158, %r157, %r4;
	shl.b32 	%r159, %r158, 2;
	and.b32  	%r160, %r159, 60;
	add.s32 	%r161, %r29, %r160;
	atom.shared.add.u32 	%r162, [%r161], 1;
	ld.global.u32 	%r163, [%rd7+16];
	shr.u32 	%r164, %r163, %r4;
	shl.b32 	%r165, %r164, 2;
	and.b32  	%r166, %r165, 60;
	add.s32 	%r167, %r29, %r166;
	atom.shared.add.u32 	%r168, [%r167], 1;
	ld.global.u32 	%r169, [%rd7+20];
	shr.u32 	%r170, %r169, %r4;
	shl.b32 	%r171, %r170, 2;
	and.b32  	%r172, %r171, 60;
	add.s32 	%r173, %r29, %r172;
	atom.shared.add.u32 	%r174, [%r173], 1;
	ld.global.u32 	%r175, [%rd7+24];
	shr.u32 	%r176, %r175, %r4;
	shl.b32 	%r177, %r176, 2;
	and.b32  	%r178, %r177, 60;
	add.s32 	%r179, %r29, %r178;
	atom.shared.add.u32 	%r180, [%r179], 1;
	ld.global.u32 	%r181, [%rd7+28];
	shr.u32 	%r182, %r181, %r4;
	shl.b32 	%r183, %r182, 2;
	and.b32  	%r184, %r183, 60;
	add.s32 	%r185, %r29, %r184;
	atom.shared.add.u32 	%r186, [%r185], 1;
	add.s32 	%r224, %r224, 8;
$L__BB0_9:
	setp.eq.s32 	%p7, %r15, 0;
	@%p7 bra 	$L__BB0_15;
	and.b32  	%r18, %r7, 3;
	setp.lt.u32 	%p8, %r15, 4;
	@%p8 bra 	$L__BB0_12;
	mul.wide.s32 	%rd8, %r224, 4;
	add.s64 	%rd9, %rd1, %rd8;
	ld.global.u32 	%r187, [%rd9];
	shr.u32 	%r188, %r187, %r4;
	shl.b32 	%r189, %r188, 2;
	and.b32  	%r190, %r189, 60;
	add.s32 	%r192, %r29, %r190;
	atom.shared.add.u32 	%r193, [%r192], 1;
	ld.global.u32 	%r194, [%rd9+4];
	shr.u32 	%r195, %r194, %r4;
	shl.b32 	%r196, %r195, 2;
	and.b32  	%r197, %r196, 60;
	add.s32 	%r198, %r29, %r197;
	atom.shared.add.u32 	%r199, [%r198], 1;
	ld.global.u32 	%r200, [%rd9+8];
	shr.u32 	%r201, %r200, %r4;
	shl.b32 	%r202, %r201, 2;
	and.b32  	%r203, %r202, 60;
	add.s32 	%r204, %r29, %r203;
	atom.shared.add.u32 	%r205, [%r204], 1;
	ld.global.u32 	%r206, [%rd9+12];
	shr.u32 	%r207, %r206, %r4;
	shl.b32 	%r208, %r207, 2;
	and.b32  	%r209, %r208, 60;
	add.s32 	%r210, %r29, %r209;
	atom.shared.add.u32 	%r211, [%r210], 1;
	add.s32 	%r224, %r224, 4;
$L__BB0_12:
	setp.eq.s32 	%p9, %r18, 0;
	@%p9 bra 	$L__BB0_15;
	neg.s32 	%r227, %r18;
$L__BB0_14:
	.pragma "nounroll";
	mul.wide.s32 	%rd10, %r224, 4;
	add.s64 	%rd11, %rd1, %rd10;
	ld.global.u32 	%r212, [%rd11];
	shr.u32 	%r213, %r212, %r4;
	shl.b32 	%r214, %r213, 2;
	and.b32  	%r215, %r214, 60;
	add.s32 	%r217, %r29, %r215;
	atom.shared.add.u32 	%r218, [%r217], 1;
	add.s32 	%r224, %r224, 1;
	add.s32 	%r227, %r227, 1;
	setp.ne.s32 	%p10, %r227, 0;
	@%p10 bra 	$L__BB0_14;
$L__BB0_15:
	setp.gt.u32 	%p11, %r1, 15;
	bar.sync 	0;
	@%p11 bra 	$L__BB0_17;
	ld.shared.u32 	%r219, [%r3];
	shl.b32 	%r220, %r2, 4;
	add.s32 	%r221, %r220, %r1;
	cvta.to.global.u64 	%rd12, %rd2;
	mul.wide.u32 	%rd13, %r221, 4;
	add.s64 	%rd14, %rd12, %rd13;
	st.global.u32 	[%rd14], %r219;
$L__BB0_17:
	ret;

}
	// .globl	_Z14scatter_kernelPKjPjS0_ii
.visible .entry _Z14scatter_kernelPKjPjS0_ii(
	.param .u64 .ptr .align 1 _Z14scatter_kernelPKjPjS0_ii_param_0,
	.param .u64 .ptr .align 1 _Z14scatter_kernelPKjPjS0_ii_param_1,
	.param .u64 .ptr .align 1 _Z14scatter_kernelPKjPjS0_ii_param_2,
	.param .u32 _Z14scatter_kernelPKjPjS0_ii_param_3,
	.param .u32 _Z14scatter_kernelPKjPjS0_ii_param_4
)
{
	.reg .pred 	%p<7>;
	.reg .b32 	%r<69>;
	.reg .b64 	%rd<24>;

	ld.param.u64 	%rd5, [_Z14scatter_kernelPKjPjS0_ii_param_0];
	ld.param.u64 	%rd6, [_Z14scatter_kernelPKjPjS0_ii_param_1];
	ld.param.u64 	%rd4, [_Z14scatter_kernelPKjPjS0_ii_param_2];
	ld.param.u32 	%r15, [_Z14scatter_kernelPKjPjS0_ii_param_3];
	ld.param.u32 	%r16, [_Z14scatter_kernelPKjPjS0_ii_param_4];
	cvta.to.global.u64 	%rd1, %rd6;
	cvta.to.global.u64 	%rd2, %rd5;
	mov.u32 	%r1, %tid.x;
	mov.u32 	%r2, %ctaid.x;
	setp.gt.u32 	%p1, %r1, 15;
	@%p1 bra 	$L__BB1_2;
	cvta.to.global.u64 	%rd7, %rd4;
	shl.b32 	%r17, %r2, 4;
	add.s32 	%r18, %r17, %r1;
	mul.wide.u32 	%rd8, %r18, 4;
	add.s64 	%rd9, %rd7, %rd8;
	ld.global.u32 	%r19, [%rd9];
	shl.b32 	%r20, %r1, 2;
	mov.u32 	%r21, s_offsets;
	add.s32 	%r22, %r21, %r20;
	st.shared.u32 	[%r22], %r19;
$L__BB1_2:
	mov.u32 	%r23, %ntid.x;
	bar.sync 	0;
	shl.b32 	%r3, %r16, 2;
	mov.u32 	%r24, %nctaid.x;
	mul.lo.s32 	%r25, %r23, %r24;
	add.s32 	%r26, %r25, %r15;
	add.s32 	%r27, %r26, -1;
	div.u32 	%r28, %r27, %r25;
	mad.lo.s32 	%r29, %r2, %r23, %r1;
	mul.lo.s32 	%r4, %r28, %r29;
	add.s32 	%r30, %r4, %r28;
	min.s32 	%r5, %r30, %r15;
	setp.ge.s32 	%p2, %r4, %r5;
	@%p2 bra 	$L__BB1_9;
	sub.s32 	%r31, %r5, %r4;
	and.b32  	%r6, %r31, 3;
	setp.eq.s32 	%p3, %r6, 0;
	mov.u32 	%r67, %r4;
	@%p3 bra 	$L__BB1_6;
	neg.s32 	%r65, %r6;
	mov.u32 	%r36, s_offsets;
	mov.u32 	%r67, %r4;
$L__BB1_5:
	.pragma "nounroll";
	mul.wide.s32 	%rd10, %r67, 4;
	add.s64 	%rd11, %rd2, %rd10;
	ld.global.u32 	%r32, [%rd11];
	shr.u32 	%r33, %r32, %r3;
	shl.b32 	%r34, %r33, 2;
	and.b32  	%r35, %r34, 60;
	add.s32 	%r37, %r36, %r35;
	atom.shared.add.u32 	%r38, [%r37], 1;
	mul.wide.u32 	%rd12, %r38, 4;
	add.s64 	%rd13, %rd1, %rd12;
	st.global.u32 	[%rd13], %r32;
	add.s32 	%r67, %r67, 1;
	add.s32 	%r65, %r65, 1;
	setp.ne.s32 	%p4, %r65, 0;
	@%p4 bra 	$L__BB1_5;
$L__BB1_6:
	sub.s32 	%r39, %r4, %r5;
	setp.gt.u32 	%p5, %r39, -4;
	@%p5 bra 	$L__BB1_9;
	add.s64 	%rd3, %rd2, 8;
	mov.u32 	%r44, s_offsets;
$L__BB1_8:
	mul.wide.s32 	%rd14, %r67, 4;
	add.s64 	%rd15, %rd3, %rd14;
	ld.global.u32 	%r40, [%rd15+-8];
	shr.u32 	%r41, %r40, %r3;
	shl.b32 	%r42, %r41, 2;
	and.b32  	%r43, %r42, 60;
	add.s32 	%r45, %r44, %r43;
	atom.shared.add.u32 	%r46, [%r45], 1;
	mul.wide.u32 	%rd16, %r46, 4;
	add.s64 	%rd17, %rd1, %rd16;
	st.global.u32 	[%rd17], %r40;
	ld.global.u32 	%r47, [%rd15+-4];
	shr.u32 	%r48, %r47, %r3;
	shl.b32 	%r49, %r48, 2;
	and.b32  	%r50, %r49, 60;
	add.s32 	%r51, %r44, %r50;
	atom.shared.add.u32 	%r52, [%r51], 1;
	mul.wide.u32 	%rd18, %r52, 4;
	add.s64 	%rd19, %rd1, %rd18;
	st.global.u32 	[%rd19], %r47;
	ld.global.u32 	%r53, [%rd15];
	shr.u32 	%r54, %r53, %r3;
	shl.b32 	%r55, %r54, 2;
	and.b32  	%r56, %r55, 60;
	add.s32 	%r57, %r44, %r56;
	atom.shared.add.u32 	%r58, [%r57], 1;
	mul.wide.u32 	%rd20, %r58, 4;
	add.s64 	%rd21, %rd1, %rd20;
	st.global.u32 	[%rd21], %r53;
	ld.global.u32 	%r59, [%rd15+4];
	shr.u32 	%r60, %r59, %r3;
	shl.b32 	%r61, %r60, 2;
	and.b32  	%r62, %r61, 60;
	add.s32 	%r63, %r44, %r62;
	atom.shared.add.u32 	%r64, [%r63], 1;
	mul.wide.u32 	%rd22, %r64, 4;
	add.s64 	%rd23, %rd1, %rd22;
	st.global.u32 	[%rd23], %r59;
	add.s32 	%r67, %r67, 4;
	setp.lt.s32 	%p6, %r67, %r5;
	@%p6 bra 	$L__BB1_8;
$L__BB1_9:
	ret;

}


// ===== COMPILED SASS (sm_100) =====

	.target	sm_100

	.elftype	@"ET_EXEC"


//--------------------- .note.nv.tkinfo           --------------------------
	.section	.note.nv.tkinfo,"",@"SHT_NOTE"
	.sectionflags	@"SHF_NOTE_NV_TKINFO"
	.tkinfo
        /*0018*/ 	.word	0x00000002
        /*0030*/ 	.string	""
        /*0030*/ 	.string	"ptxas"
        /*0030*/ 	.string	"Cuda compilation tools, release 13.0, V13.0.88"
        /*0030*/ 	.string	"Build cuda_13.0.r13.0/compiler.36424714_0"
        /*0030*/ 	.string	"-arch sm_100 -m 64 "



//--------------------- .note.nv.cuinfo           --------------------------
	.section	.note.nv.cuinfo,"",@"SHT_NOTE"
	.sectionflags	@"SHF_NOTE_NV_CUINFO"
        /*0018*/ 	.short	0x0002
        /*001a*/ 	.short	0x0064
        /*001c*/ 	.short	0x0082
	.zero		2


//--------------------- .nv.info                  --------------------------
	.section	.nv.info,"",@"SHT_CUDA_INFO"
	.align	4


	//----- nvinfo : EIATTR_REGCOUNT
	.align		4
        /*0000*/ 	.byte	0x04, 0x2f
        /*0002*/ 	.short	(.L_1 - .L_0)
	.align		4
.L_0:
        /*0004*/ 	.word	index@(_Z16histogram_kernelPKjPjii)
        /*0008*/ 	.word	0x0000001f


	//----- nvinfo : EIATTR_FRAME_SIZE
	.align		4
.L_1:
        /*000c*/ 	.byte	0x04, 0x11
        /*000e*/ 	.short	(.L_3 - .L_2)
	.align		4
.L_2:
        /*0010*/ 	.word	index@(_Z16histogram_kernelPKjPjii)
        /*0014*/ 	.word	0x00000000


	//----- nvinfo : EIATTR_REGCOUNT
	.align		4
.L_3:
        /*0018*/ 	.byte	0x04, 0x2f
        /*001a*/ 	.short	(.L_5 - .L_4)
	.align		4
.L_4:
        /*001c*/ 	.word	index@(_Z14scatter_kernelPKjPjS0_ii)
        /*0020*/ 	.word	0x00000018


	//----- nvinfo : EIATTR_FRAME_SIZE
	.align		4
.L_5:
        /*0024*/ 	.byte	0x04, 0x11
        /*0026*/ 	.short	(.L_7 - .L_6)
	.align		4
.L_6:
        /*0028*/ 	.word	index@(_Z14scatter_kernelPKjPjS0_ii)
        /*002c*/ 	.word	0x00000000


	//----- nvinfo : EIATTR_MIN_STACK_SIZE
	.align		4
.L_7:
        /*0030*/ 	.byte	0x04, 0x12
        /*0032*/ 	.short	(.L_9 - .L_8)
	.align		4
.L_8:
        /*0034*/ 	.word	index@(_Z14scatter_kernelPKjPjS0_ii)
        /*0038*/ 	.word	0x00000000


	//----- nvinfo : EIATTR_MIN_STACK_SIZE
	.align		4
.L_9:
        /*003c*/ 	.byte	0x04, 0x12
        /*003e*/ 	.short	(.L_11 - .L_10)
	.align		4
.L_10:
        /*0040*/ 	.word	index@(_Z16histogram_kernelPKjPjii)
        /*0044*/ 	.word	0x00000000
.L_11:


//--------------------- .nv.compat                --------------------------
	.section	.nv.compat,"",@"SHT_CUDA_COMPAT_INFO"
	.align	4
        /*0000*/ 	.byte	0x02, 0x09, 0x00, 0x00, 0x02, 0x02, 0x01, 0x00, 0x02, 0x05, 0x05, 0x00, 0x03, 0x07, 0x01, 0x01
        /*0010*/ 	.byte	0x02, 0x03, 0x00, 0x00, 0x02, 0x06, 0x01, 0x00, 0x04, 0x0b, 0x08, 0x00, 0x09, 0x00, 0x00, 0x00
        /*0020*/ 	.byte	0x00, 0x00, 0x00, 0x00


//--------------------- .nv.info._Z14scatter_kernelPKjPjS0_ii --------------------------
	.section	.nv.info._Z14scatter_kernelPKjPjS0_ii,"",@"SHT_CUDA_INFO"
	.sectionflags	@""
	.align	4


	//----- nvinfo : EIATTR_CUDA_API_VERSION
	.align		4
        /*0000*/ 	.byte	0x04, 0x37
        /*0002*/ 	.short	(.L_13 - .L_12)
.L_12:
        /*0004*/ 	.word	0x00000082


	//----- nvinfo : EIATTR_KPARAM_INFO
	.align		4
.L_13:
        /*0008*/ 	.byte	0x04, 0x17
        /*000a*/ 	.short	(.L_15 - .L_14)
.L_14:
        /*000c*/ 	.word	0x00000000
        /*0010*/ 	.short	0x0004
        /*0012*/ 	.short	0x001c
        /*0014*/ 	.byte	0x00, 0xf0, 0x11, 0x00


	//----- nvinfo : EIATTR_KPARAM_INFO
	.align		4
.L_15:
        /*0018*/ 	.byte	0x04, 0x17
        /*001a*/ 	.short	(.L_17 - .L_16)
.L_16:
        /*001c*/ 	.word	0x00000000
        /*0020*/ 	.short	0x0003
        /*0022*/ 	.short	0x0018
        /*0024*/ 	.byte	0x00, 0xf0, 0x11, 0x00


	//----- nvinfo : EIATTR_KPARAM_INFO
	.align		4
.L_17:
        /*0028*/ 	.byte	0x04, 0x17
        /*002a*/ 	.short	(.L_19 - .L_18)
.L_18:
        /*002c*/ 	.word	0x00000000
        /*0030*/ 	.short	0x0002
        /*0032*/ 	.short	0x0010
        /*0034*/ 	.byte	0x00, 0xf5, 0x21, 0x00


	//----- nvinfo : EIATTR_KPARAM_INFO
	.align		4
.L_19:
        /*0038*/ 	.byte	0x04, 0x17
        /*003a*/ 	.short	(.L_21 - .L_20)
.L_20:
        /*003c*/ 	.word	0x00000000
        /*0040*/ 	.short	0x0001
        /*0042*/ 	.short	0x0008
        /*0044*/ 	.byte	0x00, 0xf5, 0x21, 0x00


	//----- nvinfo : EIATTR_KPARAM_INFO
	.align		4
.L_21:
        /*0048*/ 	.byte	0x04, 0x17
        /*004a*/ 	.short	(.L_23 - .L_22)
.L_22:
        /*004c*/ 	.word	0x00000000
        /*0050*/ 	.short	0x0000
        /*0052*/ 	.short	0x0000
        /*0054*/ 	.byte	0x00, 0xf5, 0x21, 0x00


	//----- nvinfo : EIATTR_SPARSE_MMA_MASK
	.align		4
.L_23:
        /*0058*/ 	.byte	0x03, 0x50
        /*005a*/ 	.short	0x0000


	//----- nvinfo : EIATTR_MAXREG_COUNT
	.align		4
        /*005c*/ 	.byte	0x03, 0x1b
        /*005e*/ 	.short	0x00ff


	//----- nvinfo : EIATTR_NUM_BARRIERS
	.align		4
        /*0060*/ 	.byte	0x02, 0x4c
        /*0062*/ 	.byte	0x01
	.zero		1


	//----- nvinfo : EIATTR_MERCURY_ISA_VERSION
	.align		4
        /*0064*/ 	.byte	0x03, 0x5f
        /*0066*/ 	.short	0x0101


	//----- nvinfo : EIATTR_VRC_CTA_INIT_COUNT
	.align		4
        /*0068*/ 	.byte	0x02, 0x4a
	.zero		1
	.zero		1


	//----- nvinfo : EIATTR_EXIT_INSTR_OFFSETS
	.align		4
        /*006c*/ 	.byte	0x04, 0x1c
        /*006e*/ 	.short	(.L_25 - .L_24)


	//   ....[0]....
.L_24:
        /*0070*/ 	.word	0x000002a0


	//   ....[1]....
        /*0074*/ 	.word	0x000004a0


	//   ....[2]....
        /*0078*/ 	.word	0x00000750


	//----- nvinfo : EIATTR_CRS_STACK_SIZE
	.align		4
.L_25:
        /*007c*/ 	.byte	0x04, 0x1e
        /*007e*/ 	.short	(.L_27 - .L_26)
.L_26:
        /*0080*/ 	.word	0x00000000


	//----- nvinfo : EIATTR_CBANK_PARAM_SIZE
	.align		4
.L_27:
        /*0084*/ 	.byte	0x03, 0x19
        /*0086*/ 	.short	0x0020


	//----- nvinfo : EIATTR_PARAM_CBANK
	.align		4
        /*0088*/ 	.byte	0x04, 0x0a
        /*008a*/ 	.short	(.L_29 - .L_28)
	.align		4
.L_28:
        /*008c*/ 	.word	index@(.nv.constant0._Z14scatter_kernelPKjPjS0_ii)
        /*0090*/ 	.short	0x0380
        /*0092*/ 	.short	0x0020


	//----- nvinfo : EIATTR_SW_WAR
	.align		4
.L_29:
        /*0094*/ 	.byte	0x04, 0x36
        /*0096*/ 	.short	(.L_31 - .L_30)
.L_30:
        /*0098*/ 	.word	0x00000008
.L_31:


//--------------------- .nv.info._Z16histogram_kernelPKjPjii --------------------------
	.section	.nv.info._Z16histogram_kernelPKjPjii,"",@"SHT_CUDA_INFO"
	.sectionflags	@""
	.align	4


	//----- nvinfo : EIATTR_CUDA_API_VERSION
	.align		4
        /*0000*/ 	.byte	0x04, 0x37
        /*0002*/ 	.short	(.L_33 - .L_32)
.L_32:
        /*0004*/ 	.word	0x00000082


	//----- nvinfo : EIATTR_KPARAM_INFO
	.align		4
.L_33:
        /*0008*/ 	.byte	0x04, 0x17
        /*000a*/ 	.short	(.L_35 - .L_34)
.L_34:
        /*000c*/ 	.word	0x00000000
        /*0010*/ 	.short	0x0003
        /*0012*/ 	.short	0x0014
        /*0014*/ 	.byte	0x00, 0xf0, 0x11, 0x00


	//----- nvinfo : EIATTR_KPARAM_INFO
	.align		4
.L_35:
        /*0018*/ 	.byte	0x04, 0x17
        /*001a*/ 	.short	(.L_37 - .L_36)
.L_36:
        /*001c*/ 	.word	0x00000000
        /*0020*/ 	.short	0x0002
        /*0022*/ 	.short	0x0010
        /*0024*/ 	.byte	0x00, 0xf0, 0x11, 0x00


	//----- nvinfo : EIATTR_KPARAM_INFO
	.align		4
.L_37:
        /*0028*/ 	.byte	0x04, 0x17
        /*002a*/ 	.short	(.L_39 - .L_38)
.L_38:
        /*002c*/ 	.word	0x00000000
        /*0030*/ 	.short	0x0001
        /*0032*/ 	.short	0x0008
        /*0034*/ 	.byte	0x00, 0xf5, 0x21, 0x00


	//----- nvinfo : EIATTR_KPARAM_INFO
	.align		4
.L_39:
        /*0038*/ 	.byte	0x04, 0x17
        /*003a*/ 	.short	(.L_41 - .L_40)
.L_40:
        /*003c*/ 	.word	0x00000000
        /*0040*/ 	.short	0x0000
        /*0042*/ 	.short	0x0000
        /*0044*/ 	.byte	0x00, 0xf5, 0x21, 0x00


	//----- nvinfo : EIATTR_SPARSE_MMA_MASK
	.align		4
.L_41:
        /*0048*/ 	.byte	0x03, 0x50
        /*004a*/ 	.short	0x0000


	//----- nvinfo : EIATTR_MAXREG_COUNT
	.align		4
        /*004c*/ 	.byte	0x03, 0x1b
        /*004e*/ 	.short	0x00ff


	//----- nvinfo : EIATTR_NUM_BARRIERS
	.align		4
        /*0050*/ 	.byte	0x02, 0x4c
        /*0052*/ 	.byte	0x01
	.zero		1


	//----- nvinfo : EIATTR_MERCURY_ISA_VERSION
	.align		4
        /*0054*/ 	.byte	0x03, 0x5f
        /*0056*/ 	.short	0x0101


	//----- nvinfo : EIATTR_VRC_CTA_INIT_COUNT
	.align		4
        /*0058*/ 	.byte	0x02, 0x4a
	.zero		1
	.zero		1


	//----- nvinfo : EIATTR_EXIT_INSTR_OFFSETS
	.align		4
        /*005c*/ 	.byte	0x04, 0x1c
        /*005e*/ 	.short	(.L_43 - .L_42)


	//   ....[0]....
.L_42:
        /*0060*/ 	.word	0x00000e90


	//   ....[1]....
        /*0064*/ 	.word	0x00000ef0


	//----- nvinfo : EIATTR_CRS_STACK_SIZE
	.align		4
.L_43:
        /*0068*/ 	.byte	0x04, 0x1e
        /*006a*/ 	.short	(.L_45 - .L_44)
.L_44:
        /*006c*/ 	.word	0x00000000


	//----- nvinfo : EIATTR_CBANK_PARAM_SIZE
	.align		4
.L_45:
        /*0070*/ 	.byte	0x03, 0x19
        /*0072*/ 	.short	0x0018


	//----- nvinfo : EIATTR_PARAM_CBANK
	.align		4
        /*0074*/ 	.byte	0x04, 0x0a
        /*0076*/ 	.short	(.L_47 - .L_46)
	.align		4
.L_46:
        /*0078*/ 	.word	index@(.nv.constant0._Z16histogram_kernelPKjPjii)
        /*007c*/ 	.short	0x0380
        /*007e*/ 	.short	0x0018


	//----- nvinfo : EIATTR_SW_WAR
	.align		4
.L_47:
        /*0080*/ 	.byte	0x04, 0x36
        /*0082*/ 	.short	(.L_49 - .L_48)
.L_48:
        /*0084*/ 	.word	0x00000008
.L_49:


//--------------------- .nv.callgraph             --------------------------
	.section	.nv.callgraph,"",@"SHT_CUDA_CALLGRAPH"
	.align	4
	.sectionentsize	8
	.align		4
        /*0000*/ 	.word	0x00000000
	.align		4
        /*0004*/ 	.word	0xffffffff
	.align		4
        /*0008*/ 	.word	0x00000000
	.align		4
        /*000c*/ 	.word	0xfffffffe
	.align		4
        /*0010*/ 	.word	0x00000000
	.align		4
        /*0014*/ 	.word	0xfffffffd
	.align		4
        /*0018*/ 	.word	0x00000000
	.align		4
        /*001c*/ 	.word	0xfffffffc


//--------------------- .text._Z14scatter_kernelPKjPjS0_ii --------------------------
	.section	.text._Z14scatter_kernelPKjPjS0_ii,"ax",@progbits
	.align	128
        .global         _Z14scatter_kernelPKjPjS0_ii
        .type           _Z14scatter_kernelPKjPjS0_ii,@function
        .size           _Z14scatter_kernelPKjPjS0_ii,(.L_x_16 - _Z14scatter_kernelPKjPjS0_ii)
        .other          _Z14scatter_kernelPKjPjS0_ii,@"STO_CUDA_ENTRY STV_DEFAULT"
_Z14scatter_kernelPKjPjS0_ii:
.text._Z14scatter_kernelPKjPjS0_ii:
[----:B------:R-:W-:Y:S01]  /*0000*/  LDC R1, c[0x0][0x37c] ;  /* 0x0000df00ff017b82 */ /* 0x000fe20000000800 */
[----:B------:R-:W0:Y:S01]  /*0010*/  S2R R2, SR_TID.X ;  /* 0x0000000000027919 */ /* 0x000e220000002100 */
[----:B------:R-:W1:Y:S06]  /*0020*/  LDCU.64 UR10, c[0x0][0x358] ;  /* 0x00006b00ff0a77ac */ /* 0x000e6c0008000a00 */
[----:B------:R-:W2:Y:S01]  /*0030*/  LDC R11, c[0x0][0x398] ;  /* 0x0000e600ff0b7b82 */ /* 0x000ea20000000800 */
[----:B------:R-:W3:Y:S01]  /*0040*/  S2R R9, SR_CTAID.X ;  /* 0x0000000000097919 */ /* 0x000ee20000002500 */
[----:B0-----:R-:W-:-:S13]  /*0050*/  ISETP.GT.U32.AND P0, PT, R2, 0xf, PT ;  /* 0x0000000f0200780c */ /* 0x001fda0003f04070 */
[----:B------:R-:W0:Y:S01]  /*0060*/  @!P0 LDC.64 R4, c[0x0][0x390] ;  /* 0x0000e400ff048b82 */ /* 0x000e220000000a00 */
[----:B---3--:R-:W-:-:S04]  /*0070*/  @!P0 IMAD R3, R9, 0x10, R2 ;  /* 0x0000001009038824 */ /* 0x008fc800078e0202 */
[----:B0-----:R-:W-:-:S06]  /*0080*/  @!P0 IMAD.WIDE.U32 R4, R3, 0x4, R4 ;  /* 0x0000000403048825 */ /* 0x001fcc00078e0004 */
[----:B-1----:R0:W3:Y:S01]  /*0090*/  @!P0 LDG.E R4, desc[UR10][R4.64] ;  /* 0x0000000a04048981 */ /* 0x0020e2000c1e1900 */
[----:B------:R-:W1:Y:S01]  /*00a0*/  LDCU UR4, c[0x0][0x360] ;  /* 0x00006c00ff0477ac */ /* 0x000e620008000800 */
[----:B------:R-:W1:Y:S02]  /*00b0*/  LDC R0, c[0x0][0x370] ;  /* 0x0000dc00ff007b82 */ /* 0x000e640000000800 */
[----:B-1----:R-:W-:-:S04]  /*00c0*/  IMAD R0, R0, UR4, RZ ;  /* 0x0000000400007c24 */ /* 0x002fc8000f8e02ff */
[----:B------:R-:W1:Y:S01]  /*00d0*/  I2F.U32.RP R8, R0 ;  /* 0x0000000000087306 */ /* 0x000e620000209000 */
[----:B------:R-:W-:Y:S01]  /*00e0*/  IMAD.MOV R3, RZ, RZ, -R0 ;  /* 0x000000ffff037224 */ /* 0x000fe200078e0a00 */
[----:B------:R-:W-:-:S06]  /*00f0*/  ISETP.NE.U32.AND P3, PT, R0, RZ, PT ;  /* 0x000000ff0000720c */ /* 0x000fcc0003f65070 */
[----:B-1----:R-:W1:Y:S02]  /*0100*/  MUFU.RCP R8, R8 ;  /* 0x0000000800087308 */ /* 0x002e640000001000 */
[----:B-1----:R-:W-:-:S06]  /*0110*/  VIADD R6, R8, 0xffffffe ;  /* 0x0ffffffe08067836 */ /* 0x002fcc0000000000 */
[----:B------:R1:W4:Y:S02]  /*0120*/  F2I.FTZ.U32.TRUNC.NTZ R7, R6 ;  /* 0x0000000600077305 */ /* 0x000324000021f000 */
[----:B-1----:R-:W-:Y:S02]  /*0130*/  HFMA2 R6, -RZ, RZ, 0, 0 ;  /* 0x00000000ff067431 */ /* 0x002fe400000001ff */
[----:B----4-:R-:W-:-:S04]  /*0140*/  IMAD R3, R3, R7, RZ ;  /* 0x0000000703037224 */ /* 0x010fc800078e02ff */
[----:B------:R-:W-:Y:S01]  /*0150*/  IMAD.HI.U32 R10, R7, R3, R6 ;  /* 0x00000003070a7227 */ /* 0x000fe200078e0006 */
[----:B--2---:R-:W-:Y:S01]  /*0160*/  IADD3 R3, PT, PT, R0, -0x1, R11 ;  /* 0xffffffff00037810 */ /* 0x004fe20007ffe00b */
[----:B------:R-:W1:Y:S04]  /*0170*/  @!P0 S2R R6, SR_CgaCtaId ;  /* 0x0000000000068919 */ /* 0x000e680000008800 */
[----:B------:R-:W-:-:S04]  /*0180*/  IMAD.HI.U32 R10, R10, R3, RZ ;  /* 0x000000030a0a7227 */ /* 0x000fc800078e00ff */
[----:B0-----:R-:W-:-:S04]  /*0190*/  IMAD.MOV R5, RZ, RZ, -R10 ;  /* 0x000000ffff057224 */ /* 0x001fc800078e0a0a */
[----:B------:R-:W-:-:S05]  /*01a0*/  IMAD R3, R0, R5, R3 ;  /* 0x0000000500037224 */ /* 0x000fca00078e0203 */
[----:B------:R-:W-:-:S13]  /*01b0*/  ISETP.GE.U32.AND P1, PT, R3, R0, PT ;  /* 0x000000000300720c */ /* 0x000fda0003f26070 */
[----:B------:R-:W-:Y:S01]  /*01c0*/  @P1 IMAD.IADD R3, R3, 0x1, -R0 ;  /* 0x0000000103031824 */ /* 0x000fe200078e0a00 */
[----:B------:R-:W-:-:S04]  /*01d0*/  @P1 IADD3 R10, PT, PT, R10, 0x1, RZ ;  /* 0x000000010a0a1810 */ /* 0x000fc80007ffe0ff */
[----:B------:R-:W-:Y:S01]  /*01e0*/  ISETP.GE.U32.AND P2, PT, R3, R0, PT ;  /* 0x000000000300720c */ /* 0x000fe20003f46070 */
[----:B------:R-:W-:-:S12]  /*01f0*/  IMAD R3, R9, UR4, R2 ;  /* 0x0000000409037c24 */ /* 0x000fd8000f8e0202 */
[----:B------:R-:W-:Y:S01]  /*0200*/  @P2 VIADD R10, R10, 0x1 ;  /* 0x000000010a0a2836 */ /* 0x000fe20000000000 */
[----:B------:R-:W-:-:S05]  /*0210*/  @!P3 LOP3.LUT R10, RZ, R0, RZ, 0x33, !PT ;  /* 0x00000000ff0ab212 */ /* 0x000fca00078e33ff */
[----:B------:R-:W-:Y:S01]  /*0220*/  IMAD R9, R10, R3, RZ ;  /* 0x000000030a097224 */ /* 0x000fe200078e02ff */
[----:B------:R-:W-:-:S04]  /*0230*/  @!P0 MOV R3, 0x400 ;  /* 0x0000040000038802 */ /* 0x000fc80000000f00 */
[----:B-1----:R-:W-:Y:S02]  /*0240*/  @!P0 LEA R3, R6, R3, 0x18 ;  /* 0x0000000306038211 */ /* 0x002fe400078ec0ff */
[----:B------:R-:W-:-:S03]  /*0250*/  VIADDMNMX R0, R9, R10, R11, PT ;  /* 0x0000000a09007246 */ /* 0x000fc6000380010b */
[----:B------:R-:W-:Y:S01]  /*0260*/  @!P0 IMAD R3, R2, 0x4, R3 ;  /* 0x0000000402038824 */ /* 0x000fe200078e0203 */
[----:B------:R-:W-:-:S04]  /*0270*/  ISETP.GE.AND P1, PT, R9, R0, PT ;  /* 0x000000000900720c */ /* 0x000fc80003f26270 */
[----:B---3--:R0:W-:Y:S01]  /*0280*/  @!P0 STS [R3], R4 ;  /* 0x0000000403008388 */ /* 0x0081e20000000800 */
[----:B------:R-:W-:Y:S08]  /*0290*/  BAR.SYNC.DEFER_BLOCKING 0x0 ;  /* 0x0000000000007b1d */ /* 0x000ff00000010000 */
[----:B------:R-:W-:Y:S05]  /*02a0*/  @P1 EXIT ;  /* 0x000000000000194d */ /* 0x000fea0003800000 */
[----:B------:R-:W1:Y:S01]  /*02b0*/  LDCU UR4, c[0x0][0x39c] ;  /* 0x00007380ff0477ac */ /* 0x000e620008000800 */
[C---:B------:R-:W-:Y:S01]  /*02c0*/  IADD3 R2, PT, PT, -R9.reuse, R0, RZ ;  /* 0x0000000009027210 */ /* 0x040fe20007ffe1ff */
[----:B0-----:R-:W-:Y:S01]  /*02d0*/  IMAD.IADD R3, R9, 0x1, -R0 ;  /* 0x0000000109037824 */ /* 0x001fe200078e0a00 */
[----:B------:R-:W-:Y:S02]  /*02e0*/  BSSY.RECONVERGENT B0, `(.L_x_0) ;  /* 0x000001b000007945 */ /* 0x000fe40003800200 */
[----:B------:R-:W-:Y:S02]  /*02f0*/  LOP3.LUT P0, R2, R2, 0x3, RZ, 0xc0, !PT ;  /* 0x0000000302027812 */ /* 0x000fe4000780c0ff */
[----:B------:R-:W-:Y:S01]  /*0300*/  ISETP.GT.U32.AND P1, PT, R3, -0x4, PT ;  /* 0xfffffffc0300780c */ /* 0x000fe20003f24070 */
[----:B------:R-:W-:Y:S01]  /*0310*/  IMAD.MOV.U32 R3, RZ, RZ, R9 ;  /* 0x000000ffff037224 */ /* 0x000fe200078e0009 */
[----:B-1----:R-:W-:-:S09]  /*0320*/  USHF.L.U32 UR4, UR4, 0x2, URZ ;  /* 0x0000000204047899 */ /* 0x002fd200080006ff */
[----:B------:R-:W-:Y:S05]  /*0330*/  @!P0 BRA `(.L_x_1) ;  /* 0x0000000000548947 */ /* 0x000fea0003800000 */
[----:B------:R-:W0:Y:S01]  /*0340*/  S2R R8, SR_CgaCtaId ;  /* 0x0000000000087919 */ /* 0x000e220000008800 */
[----:B------:R-:W1:Y:S01]  /*0350*/  LDC.64 R4, c[0x0][0x380] ;  /* 0x0000e000ff047b82 */ /* 0x000e620000000a00 */
[----:B------:R-:W-:Y:S02]  /*0360*/  MOV R3, 0x400 ;  /* 0x0000040000037802 */ /* 0x000fe40000000f00 */
[----:B------:R-:W-:-:S05]  /*0370*/  IADD3 R2, PT, PT, -R2, RZ, RZ ;  /* 0x000000ff02027210 */ /* 0x000fca0007ffe1ff */
[----:B------:R-:W2:Y:S01]  /*0380*/  LDC.64 R6, c[0x0][0x388] ;  /* 0x0000e200ff067b82 */ /* 0x000ea20000000a00 */
[----:B0-----:R-:W-:Y:S01]  /*0390*/  LEA R15, R8, R3, 0x18 ;  /* 0x00000003080f7211 */ /* 0x001fe200078ec0ff */
[----:B------:R-:W-:-:S07]  /*03a0*/  IMAD.MOV.U32 R3, RZ, RZ, R9 ;  /* 0x000000ffff037224 */ /* 0x000fce00078e0009 */
.L_x_2:
[----:B01----:R-:W-:-:S06]  /*03b0*/  IMAD.WIDE R8, R3, 0x4, R4 ;  /* 0x0000000403087825 */ /* 0x003fcc00078e0204 */
[----:B------:R-:W3:Y:S01]  /*03c0*/  LDG.E R9, desc[UR10][R8.64] ;  /* 0x0000000a08097981 */ /* 0x000ee2000c1e1900 */
[----:B------:R-:W-:Y:S01]  /*03d0*/  MOV R13, 0x1 ;  /* 0x00000001000d7802 */ /* 0x000fe20000000f00 */
[----:B------:R-:W-:Y:S01]  /*03e0*/  VIADD R2, R2, 0x1 ;  /* 0x0000000102027836 */ /* 0x000fe20000000000 */
[----:B------:R-:W-:-:S04]  /*03f0*/  IADD3 R3, PT, PT, R3, 0x1, RZ ;  /* 0x0000000103037810 */ /* 0x000fc80007ffe0ff */
[----:B------:R-:W-:Y:S02]  /*0400*/  ISETP.NE.AND P0, PT, R2, RZ, PT ;  /* 0x000000ff0200720c */ /* 0x000fe40003f05270 */
[----:B---3--:R-:W-:-:S05]  /*0410*/  SHF.R.U32.HI R10, RZ, UR4, R9 ;  /* 0x00000004ff0a7c19 */ /* 0x008fca0008011609 */
[----:B------:R-:W-:-:S05]  /*0420*/  IMAD.SHL.U32 R10, R10, 0x4, RZ ;  /* 0x000000040a0a7824 */ /* 0x000fca00078e00ff */
[----:B------:R-:W-:-:S05]  /*0430*/  LOP3.LUT R10, R10, 0x3c, RZ, 0xc0, !PT ;  /* 0x0000003c0a0a7812 */ /* 0x000fca00078ec0ff */
[----:B------:R-:W-:-:S05]  /*0440*/  IMAD.IADD R12, R15, 0x1, R10 ;  /* 0x000000010f0c7824 */ /* 0x000fca00078e020a */
[----:B------:R-:W2:Y:S02]  /*0450*/  ATOMS.ADD R11, [R12], R13 ;  /* 0x0000000d0c0b738c */ /* 0x000ea40000000000 */
[----:B--2---:R-:W-:-:S05]  /*0460*/  IMAD.WIDE.U32 R10, R11, 0x4, R6 ;  /* 0x000000040b0a7825 */ /* 0x004fca00078e0006 */
[----:B------:R0:W-:Y:S01]  /*0470*/  STG.E desc[UR10][R10.64], R9 ;  /* 0x000000090a007986 */ /* 0x0001e2000c10190a */
[----:B------:R-:W-:Y:S05]  /*0480*/  @P0 BRA `(.L_x_2) ;  /* 0xfffffffc00c80947 */ /* 0x000fea000383ffff */
.L_x_1:
[----:B------:R-:W-:Y:S05]  /*0490*/  BSYNC.RECONVERGENT B0 ;  /* 0x0000000000007941 */ /* 0x000fea0003800200 */
.L_x_0:
[----:B------:R-:W-:Y:S05]  /*04a0*/  @P1 EXIT ;  /* 0x000000000000194d */ /* 0x000fea0003800000 */
[----:B------:R-:W1:Y:S01]  /*04b0*/  S2UR UR8, SR_CgaCtaId ;  /* 0x00000000000879c3 */ /* 0x000e620000008800 */
[----:B------:R-:W2:Y:S07]  /*04c0*/  LDCU.64 UR6, c[0x0][0x380] ;  /* 0x00007000ff0677ac */ /* 0x000eae0008000a00 */
[----:B------:R-:W3:Y:S01]  /*04d0*/  LDC.64 R4, c[0x0][0x388] ;  /* 0x0000e200ff047b82 */ /* 0x000ee20000000a00 */
[----:B--2---:R-:W-:-:S03]  /*04e0*/  UIADD3 UR5, UP0, UPT, UR6, 0x8, URZ ;  /* 0x0000000806057890 */ /* 0x004fc6000ff1e0ff */
[----:B------:R-:W-:Y:S02]  /*04f0*/  UMOV UR6, 0x400 ;  /* 0x0000040000067882 */ /* 0x000fe40000000000 */
[----:B-1----:R-:W-:Y:S02]  /*0500*/  ULEA UR8, UR8, UR6, 0x18 ;  /* 0x0000000608087291 */ /* 0x002fe4000f8ec0ff */
[----:B------:R-:W-:-:S12]  /*0510*/  UIADD3.X UR6, UPT, UPT, URZ, UR7, URZ, UP0, !UPT ;  /* 0x00000007ff067290 */ /* 0x000fd800087fe4ff */
.L_x_3:
[----:B------:R-:W-:Y:S02]  /*0520*/  IMAD.U32 R6, RZ, RZ, UR5 ;  /* 0x00000005ff067e24 */ /* 0x000fe4000f8e00ff */
[----:B------:R-:W-:Y:S02]  /*0530*/  IMAD.U32 R7, RZ, RZ, UR6 ;  /* 0x00000006ff077e24 */ /* 0x000fe4000f8e00ff */
[----:B------:R-:W-:-:S05]  /*0540*/  IMAD.WIDE R6, R3, 0x4, R6 ;  /* 0x0000000403067825 */ /* 0x000fca00078e0206 */
[----:B------:R-:W2:Y:S02]  /*0550*/  LDG.E R13, desc[UR10][R6.64+-0x8] ;  /* 0xfffff80a060d7981 */ /* 0x000ea4000c1e1900 */
[----:B--2---:R-:W-:-:S04]  /*0560*/  SHF.R.U32.HI R2, RZ, UR4, R13 ;  /* 0x00000004ff027c19 */ /* 0x004fc8000801160d */
[----:B------:R-:W-:Y:S01]  /*0570*/  SHF.L.U32 R8, R2, 0x2, RZ ;  /* 0x0000000202087819 */ /* 0x000fe200000006ff */
[----:B------:R-:W-:-:S03]  /*0580*/  IMAD.MOV.U32 R2, RZ, RZ, 0x1 ;  /* 0x00000001ff027424 */ /* 0x000fc600078e00ff */
[----:B-1----:R-:W-:-:S05]  /*0590*/  LOP3.LUT R15, R8, 0x3c, RZ, 0xc0, !PT ;  /* 0x0000003c080f7812 */ /* 0x002fca00078ec0ff */
[----:B0-----:R-:W3:Y:S02]  /*05a0*/  ATOMS.ADD R9, [R15+UR8], R2 ;  /* 0x000000020f09798c */ /* 0x001ee40008000008 */
[----:B---3--:R-:W-:-:S05]  /*05b0*/  IMAD.WIDE.U32 R8, R9, 0x4, R4 ;  /* 0x0000000409087825 */ /* 0x008fca00078e0004 */
[----:B------:R-:W-:Y:S04]  /*05c0*/  STG.E desc[UR10][R8.64], R13 ;  /* 0x0000000d08007986 */ /* 0x000fe8000c10190a */
[----:B------:R-:W2:Y:S02]  /*05d0*/  LDG.E R17, desc[UR10][R6.64+-0x4] ;  /* 0xfffffc0a06117981 */ /* 0x000ea4000c1e1900 */
[----:B--2---:R-:W-:-:S05]  /*05e0*/  SHF.R.U32.HI R10, RZ, UR4, R17 ;  /* 0x00000004ff0a7c19 */ /* 0x004fca0008011611 */
[----:B------:R-:W-:-:S05]  /*05f0*/  IMAD.SHL.U32 R10, R10, 0x4, RZ ;  /* 0x000000040a0a7824 */ /* 0x000fca00078e00ff */
[----:B------:R-:W-:-:S05]  /*0600*/  LOP3.LUT R19, R10, 0x3c, RZ, 0xc0, !PT ;  /* 0x0000003c0a137812 */ /* 0x000fca00078ec0ff */
[----:B------:R-:W0:Y:S02]  /*0610*/  ATOMS.ADD R11, [R19+UR8], R2 ;  /* 0x00000002130b798c */ /* 0x000e240008000008 */
[----:B0-----:R-:W-:-:S05]  /*0620*/  IMAD.WIDE.U32 R10, R11, 0x4, R4 ;  /* 0x000000040b0a7825 */ /* 0x001fca00078e0004 */
[----:B------:R-:W-:Y:S04]  /*0630*/  STG.E desc[UR10][R10.64], R17 ;  /* 0x000000110a007986 */ /* 0x000fe8000c10190a */
[----:B------:R-:W2:Y:S02]  /*0640*/  LDG.E R21, desc[UR10][R6.64] ;  /* 0x0000000a06157981 */ /* 0x000ea4000c1e1900 */
[----:B--2---:R-:W-:-:S04]  /*0650*/  SHF.R.U32.HI R12, RZ, UR4, R21 ;  /* 0x00000004ff0c7c19 */ /* 0x004fc80008011615 */
[----:B------:R-:W-:-:S04]  /*0660*/  SHF.L.U32 R12, R12, 0x2, RZ ;  /* 0x000000020c0c7819 */ /* 0x000fc800000006ff */
[----:B------:R-:W-:-:S05]  /*0670*/  LOP3.LUT R13, R12, 0x3c, RZ, 0xc0, !PT ;  /* 0x0000003c0c0d7812 */ /* 0x000fca00078ec0ff */
[----:B------:R-:W0:Y:S02]  /*0680*/  ATOMS.ADD R9, [R13+UR8], R2 ;  /* 0x000000020d09798c */ /* 0x000e240008000008 */
[----:B0-----:R-:W-:-:S05]  /*0690*/  IMAD.WIDE.U32 R8, R9, 0x4, R4 ;  /* 0x0000000409087825 */ /* 0x001fca00078e0004 */
[----:B------:R-:W-:Y:S04]  /*06a0*/  STG.E desc[UR10][R8.64], R21 ;  /* 0x0000001508007986 */ /* 0x000fe8000c10190a */
[----:B------:R-:W2:Y:S01]  /*06b0*/  LDG.E R15, desc[UR10][R6.64+0x4] ;  /* 0x0000040a060f7981 */ /* 0x000ea2000c1e1900 */
[----:B------:R-:W-:-:S04]  /*06c0*/  IADD3 R3, PT, PT, R3, 0x4, RZ ;  /* 0x0000000403037810 */ /* 0x000fc80007ffe0ff */
[----:B------:R-:W-:Y:S02]  /*06d0*/  ISETP.GE.AND P0, PT, R3, R0, PT ;  /* 0x000000000300720c */ /* 0x000fe40003f06270 */
[----:B--2---:R-:W-:-:S05]  /*06e0*/  SHF.R.U32.HI R12, RZ, UR4, R15 ;  /* 0x00000004ff0c7c19 */ /* 0x004fca000801160f */
[----:B------:R-:W-:-:S05]  /*06f0*/  IMAD.SHL.U32 R12, R12, 0x4, RZ ;  /* 0x000000040c0c7824 */ /* 0x000fca00078e00ff */
[----:B------:R-:W-:-:S05]  /*0700*/  LOP3.LUT R17, R12, 0x3c, RZ, 0xc0, !PT ;  /* 0x0000003c0c117812 */ /* 0x000fca00078ec0ff */
[----:B------:R-:W0:Y:S02]  /*0710*/  ATOMS.ADD R11, [R17+UR8], R2 ;  /* 0x00000002110b798c */ /* 0x000e240008000008 */
[----:B0-----:R-:W-:-:S05]  /*0720*/  IMAD.WIDE.U32 R10, R11, 0x4, R4 ;  /* 0x000000040b0a7825 */ /* 0x001fca00078e0004 */
[----:B------:R1:W-:Y:S01]  /*0730*/  STG.E desc[UR10][R10.64], R15 ;  /* 0x0000000f0a007986 */ /* 0x0003e2000c10190a */
[----:B------:R-:W-:Y:S05]  /*0740*/  @!P0 BRA `(.L_x_3) ;  /* 0xfffffffc00748947 */ /* 0x000fea000383ffff */
[----:B------:R-:W-:Y:S05]  /*0750*/  EXIT ;  /* 0x000000000000794d */ /* 0x000fea0003800000 */
.L_x_4:
[----:B------:R-:W-:-:S00]  /*0760*/  BRA `(.L_x_4) ;  /* 0xfffffffc00fc7947 */ /* 0x000fc0000383ffff */
[----:B------:R-:W-:-:S00]  /*0770*/  NOP ;  /* 0x0000000000007918 */ /* 0x000fc00000000000 */
        /* <DEDUP_REMOVED lines=8> */
.L_x_16:


//--------------------- .text._Z16histogram_kernelPKjPjii --------------------------
	.section	.text._Z16histogram_kernelPKjPjii,"ax",@progbits
	.align	128
        .global         _Z16histogram_kernelPKjPjii
        .type           _Z16histogram_kernelPKjPjii,@function
        .size           _Z16histogram_kernelPKjPjii,(.L_x_17 - _Z16histogram_kernelPKjPjii)
        .other          _Z16histogram_kernelPKjPjii,@"STO_CUDA_ENTRY STV_DEFAULT"
_Z16histogram_kernelPKjPjii:
.text._Z16histogram_kernelPKjPjii:
[----:B------:R-:W-:Y:S01]  /*0000*/  LDC R1, c[0x0][0x37c] ;  /* 0x0000df00ff017b82 */ /* 0x000fe20000000800 */
[----:B------:R-:W0:Y:S07]  /*0010*/  LDCU UR6, c[0x0][0x360] ;  /* 0x00006c00ff0677ac */ /* 0x000e2e0008000800 */
[----:B------:R-:W0:Y:S01]  /*0020*/  LDC R4, c[0x0][0x370] ;  /* 0x0000dc00ff047b82 */ /* 0x000e220000000800 */
[----:B------:R-:W1:Y:S01]  /*0030*/  S2R R7, SR_TID.X ;  /* 0x0000000000077919 */ /* 0x000e620000002100 */
[----:B------:R-:W-:Y:S01]  /*0040*/  BSSY.RECONVERGENT B0, `(.L_x_5) ;  /* 0x00000e3000007945 */ /* 0x000fe20003800200 */
[----:B------:R-:W-:-:S05]  /*0050*/  UMOV UR4, 0x400 ;  /* 0x0000040000047882 */ /* 0x000fca0000000000 */
[----:B------:R-:W2:Y:S08]  /*0060*/  LDC R8, c[0x0][0x390] ;  /* 0x0000e400ff087b82 */ /* 0x000eb00000000800 */
[----:B------:R-:W3:Y:S01]  /*0070*/  S2UR UR5, SR_CgaCtaId ;  /* 0x00000000000579c3 */ /* 0x000ee20000008800 */
[----:B0-----:R-:W-:-:S04]  /*0080*/  IMAD R4, R4, UR6, RZ ;  /* 0x0000000604047c24 */ /* 0x001fc8000f8e02ff */
[----:B------:R-:W0:Y:S01]  /*0090*/  I2F.U32.RP R0, R4 ;  /* 0x0000000400007306 */ /* 0x000e220000209000 */
[----:B------:R-:W-:Y:S01]  /*00a0*/  IMAD.MOV R5, RZ, RZ, -R4 ;  /* 0x000000ffff057224 */ /* 0x000fe200078e0a04 */
[----:B------:R-:W-:Y:S02]  /*00b0*/  ISETP.NE.U32.AND P3, PT, R4, RZ, PT ;  /* 0x000000ff0400720c */ /* 0x000fe40003f65070 */
[----:B-1----:R-:W-:Y:S01]  /*00c0*/  ISETP.GT.U32.AND P0, PT, R7, 0xf, PT ;  /* 0x0000000f0700780c */ /* 0x002fe20003f04070 */
[----:B---3--:R-:W-:-:S03]  /*00d0*/  ULEA UR4, UR5, UR4, 0x18 ;  /* 0x0000000405047291 */ /* 0x008fc6000f8ec0ff */
[----:B0-----:R-:W0:Y:S02]  /*00e0*/  MUFU.RCP R0, R0 ;  /* 0x0000000000007308 */ /* 0x001e240000001000 */
[----:B0-----:R-:W-:-:S06]  /*00f0*/  VIADD R2, R0, 0xffffffe ;  /* 0x0ffffffe00027836 */ /* 0x001fcc0000000000 */
[----:B------:R0:W1:Y:S02]  /*0100*/  F2I.FTZ.U32.TRUNC.NTZ R3, R2 ;  /* 0x0000000200037305 */ /* 0x000064000021f000 */
[----:B0-----:R-:W-:Y:S02]  /*0110*/  IMAD.MOV.U32 R2, RZ, RZ, RZ ;  /* 0x000000ffff027224 */ /* 0x001fe400078e00ff */
[----:B-1----:R-:W-:-:S04]  /*0120*/  IMAD R5, R5, R3, RZ ;  /* 0x0000000305057224 */ /* 0x002fc800078e02ff */
[----:B------:R-:W-:Y:S01]  /*0130*/  IMAD.HI.U32 R6, R3, R5, R2 ;  /* 0x0000000503067227 */ /* 0x000fe200078e0002 */
[----:B--2---:R-:W-:-:S05]  /*0140*/  IADD3 R3, PT, PT, R4, -0x1, R8 ;  /* 0xffffffff04037810 */ /* 0x004fca0007ffe008 */
[----:B------:R-:W-:Y:S01]  /*0150*/  IMAD.HI.U32 R5, R6, R3, RZ ;  /* 0x0000000306057227 */ /* 0x000fe200078e00ff */
[----:B------:R-:W-:-:S03]  /*0160*/  LEA R6, R7, UR4, 0x2 ;  /* 0x0000000407067c11 */ /* 0x000fc6000f8e10ff */
[----:B------:R-:W-:Y:S02]  /*0170*/  IMAD.MOV R0, RZ, RZ, -R5 ;  /* 0x000000ffff007224 */ /* 0x000fe400078e0a05 */
[----:B------:R0:W-:Y:S02]  /*0180*/  @!P0 STS [R6], RZ ;  /* 0x000000ff06008388 */ /* 0x0001e40000000800 */
[----:B------:R-:W-:Y:S02]  /*0190*/  IMAD R3, R4, R0, R3 ;  /* 0x0000000004037224 */ /* 0x000fe400078e0203 */
[----:B------:R-:W1:Y:S01]  /*01a0*/  S2R R0, SR_CTAID.X ;  /* 0x0000000000007919 */ /* 0x000e620000002500 */
[----:B------:R-:W-:Y:S02]  /*01b0*/  BAR.SYNC.DEFER_BLOCKING 0x0 ;  /* 0x0000000000007b1d */ /* 0x000fe40000010000 */
[----:B------:R-:W-:-:S13]  /*01c0*/  ISETP.GE.U32.AND P1, PT, R3, R4, PT ;  /* 0x000000040300720c */ /* 0x000fda0003f26070 */
[----:B------:R-:W-:Y:S02]  /*01d0*/  @P1 IMAD.IADD R3, R3, 0x1, -R4 ;  /* 0x0000000103031824 */ /* 0x000fe400078e0a04 */
[----:B------:R-:W-:-:S03]  /*01e0*/  @P1 VIADD R5, R5, 0x1 ;  /* 0x0000000105051836 */ /* 0x000fc60000000000 */
[-C--:B------:R-:W-:Y:S01]  /*01f0*/  ISETP.GE.U32.AND P2, PT, R3, R4.reuse, PT ;  /* 0x000000040300720c */ /* 0x080fe20003f46070 */
[----:B-1----:R-:W-:Y:S01]  /*0200*/  IMAD R2, R0, UR6, R7 ;  /* 0x0000000600027c24 */ /* 0x002fe2000f8e0207 */
[----:B------:R-:W1:Y:S11]  /*0210*/  LDCU.64 UR6, c[0x0][0x358] ;  /* 0x00006b00ff0677ac */ /* 0x000e760008000a00 */
[----:B------:R-:W-:Y:S01]  /*0220*/  @P2 VIADD R5, R5, 0x1 ;  /* 0x0000000105052836 */ /* 0x000fe20000000000 */
[----:B------:R-:W-:-:S05]  /*0230*/  @!P3 LOP3.LUT R5, RZ, R4, RZ, 0x33, !PT ;  /* 0x00000004ff05b212 */ /* 0x000fca00078e33ff */
[----:B------:R-:W-:-:S05]  /*0240*/  IMAD R11, R5, R2, RZ ;  /* 0x00000002050b7224 */ /* 0x000fca00078e02ff */
[----:B------:R-:W-:-:S04]  /*0250*/  VIADDMNMX R2, R11, R5, R8, PT ;  /* 0x000000050b027246 */ /* 0x000fc80003800108 */
[----:B------:R-:W-:-:S13]  /*0260*/  ISETP.GE.AND P1, PT, R11, R2, PT ;  /* 0x000000020b00720c */ /* 0x000fda0003f26270 */
[----:B01----:R-:W-:Y:S05]  /*0270*/  @P1 BRA `(.L_x_6) ;  /* 0x0000000800fc1947 */ /* 0x003fea0003800000 */
[----:B------:R-:W0:Y:S01]  /*0280*/  LDC R9, c[0x0][0x394] ;  /* 0x0000e500ff097b82 */ /* 0x000e220000000800 */
[----:B------:R-:W-:Y:S01]  /*0290*/  IMAD.IADD R8, R2, 0x1, -R11 ;  /* 0x0000000102087824 */ /* 0x000fe200078e0a0b */
[----:B------:R-:W-:Y:S01]  /*02a0*/  BSSY.RECONVERGENT B1, `(.L_x_7) ;  /* 0x000005f000017945 */ /* 0x000fe20003800200 */
[----:B------:R-:W-:-:S03]  /*02b0*/  IMAD.IADD R2, R11, 0x1, -R2 ;  /* 0x000000010b027824 */ /* 0x000fc600078e0a02 */
[----:B------:R-:W-:Y:S02]  /*02c0*/  LOP3.LUT R25, R8, 0xf, RZ, 0xc0, !PT ;  /* 0x0000000f08197812 */ /* 0x000fe400078ec0ff */
[----:B------:R-:W-:Y:S02]  /*02d0*/  ISETP.GT.U32.AND P1, PT, R2, -0x10, PT ;  /* 0xfffffff00200780c */ /* 0x000fe40003f24070 */
[----:B------:R-:W-:Y:S01]  /*02e0*/  ISETP.NE.AND P2, PT, R25, RZ, PT ;  /* 0x000000ff1900720c */ /* 0x000fe20003f45270 */
[----:B0-----:R-:W-:-:S10]  /*02f0*/  IMAD.SHL.U32 R9, R9, 0x4, RZ ;  /* 0x0000000409097824 */ /* 0x001fd400078e00ff */
[----:B------:R-:W-:Y:S05]  /*0300*/  @P1 BRA `(.L_x_8) ;  /* 0x0000000400601947 */ /* 0x000fea0003800000 */
[----:B------:R-:W0:Y:S01]  /*0310*/  LDC.64 R2, c[0x0][0x380] ;  /* 0x0000e000ff027b82 */ /* 0x000e220000000a00 */
[----:B------:R-:W-:-:S05]  /*0320*/  LOP3.LUT R10, R8, 0xfffffff0, RZ, 0xc0, !PT ;  /* 0xfffffff0080a7812 */ /* 0x000fca00078ec0ff */
[----:B------:R-:W-:-:S07]  /*0330*/  IMAD.MOV R10, RZ, RZ, -R10 ;  /* 0x000000ffff0a7224 */ /* 0x000fce00078e0a0a */
.L_x_9:
[----:B0-----:R-:W-:-:S05]  /*0340*/  IMAD.WIDE R4, R11, 0x4, R2 ;  /* 0x000000040b047825 */ /* 0x001fca00078e0202 */
[----:B-1----:R-:W2:Y:S04]  /*0350*/  LDG.E R15, desc[UR6][R4.64] ;  /* 0x00000006040f7981 */ /* 0x002ea8000c1e1900 */
[----:B------:R-:W3:Y:S04]  /*0360*/  LDG.E R16, desc[UR6][R4.64+0x4] ;  /* 0x0000040604107981 */ /* 0x000ee8000c1e1900 */
[----:B------:R-:W4:Y:S04]  /*0370*/  LDG.E R12, desc[UR6][R4.64+0x8] ;  /* 0x00000806040c7981 */ /* 0x000f28000c1e1900 */
[----:B------:R-:W5:Y:S04]  /*0380*/  LDG.E R14, desc[UR6][R4.64+0xc] ;  /* 0x00000c06040e7981 */ /* 0x000f68000c1e1900 */
        /* <DEDUP_REMOVED lines=10> */
[----:B------:R-:W5:Y:S01]  /*0430*/  LDG.E R23, desc[UR6][R4.64+0x3c] ;  /* 0x00003c0604177981 */ /* 0x000f62000c1e1900 */
[----:B--2---:R-:W-:-:S05]  /*0440*/  SHF.R.U32.HI R15, RZ, R9, R15 ;  /* 0x00000009ff0f7219 */ /* 0x004fca000001160f */
[----:B------:R-:W-:-:S05]  /*0450*/  IMAD.SHL.U32 R15, R15, 0x4, RZ ;  /* 0x000000040f0f7824 */ /* 0x000fca00078e00ff */
[----:B------:R-:W-:Y:S02]  /*0460*/  LOP3.LUT R27, R15, 0x3c, RZ, 0xc0, !PT ;  /* 0x0000003c0f1b7812 */ /* 0x000fe400078ec0ff */
[----:B------:R-:W2:Y:S01]  /*0470*/  LDG.E R15, desc[UR6][R4.64+0x38] ;  /* 0x00003806040f7981 */ /* 0x000ea2000c1e1900 */
[-C--:B---3--:R-:W-:Y:S02]  /*0480*/  SHF.R.U32.HI R16, RZ, R9.reuse, R16 ;  /* 0x00000009ff107219 */ /* 0x088fe40000011610 */
[-C--:B----4-:R-:W-:Y:S01]  /*0490*/  SHF.R.U32.HI R12, RZ, R9.reuse, R12 ;  /* 0x00000009ff0c7219 */ /* 0x090fe2000001160c */
[----:B------:R-:W-:Y:S01]  /*04a0*/  VIADD R10, R10, 0x10 ;  /* 0x000000100a0a7836 */ /* 0x000fe20000000000 */
[-C--:B-----5:R-:W-:Y:S02]  /*04b0*/  SHF.R.U32.HI R14, RZ, R9.reuse, R14 ;  /* 0x00000009ff0e7219 */ /* 0x0a0fe4000001160e */
[-C--:B------:R-:W-:Y:S01]  /*04c0*/  SHF.R.U32.HI R18, RZ, R9.reuse, R18 ;  /* 0x00000009ff127219 */ /* 0x080fe20000011612 */
[----:B------:R-:W-:Y:S01]  /*04d0*/  IMAD.SHL.U32 R16, R16, 0x4, RZ ;  /* 0x0000000410107824 */ /* 0x000fe200078e00ff */
[-C--:B------:R-:W-:Y:S01]  /*04e0*/  SHF.R.U32.HI R13, RZ, R9.reuse, R13 ;  /* 0x00000009ff0d7219 */ /* 0x080fe2000001160d */
[----:B------:R-:W-:Y:S01]  /*04f0*/  IMAD.SHL.U32 R12, R12, 0x4, RZ ;  /* 0x000000040c0c7824 */ /* 0x000fe200078e00ff */
[----:B------:R1:W-:Y:S01]  /*0500*/  ATOMS.POPC.INC.32 RZ, [R27+UR4] ;  /* 0x000000001bff7f8c */ /* 0x0003e2000d800004 */
[-C--:B------:R-:W-:Y:S01]  /*0510*/  SHF.R.U32.HI R28, RZ, R9.reuse, R28 ;  /* 0x00000009ff1c7219 */ /* 0x080fe2000001161c */
[----:B------:R-:W-:Y:S01]  /*0520*/  IMAD.SHL.U32 R14, R14, 0x4, RZ ;  /* 0x000000040e0e7824 */ /* 0x000fe200078e00ff */
[-C--:B------:R-:W-:Y:S01]  /*0530*/  SHF.R.U32.HI R24, RZ, R9.reuse, R24 ;  /* 0x00000009ff187219 */ /* 0x080fe20000011618 */
[----:B------:R-:W-:Y:S01]  /*0540*/  IMAD.SHL.U32 R18, R18, 0x4, RZ ;  /* 0x0000000412127824 */ /* 0x000fe200078e00ff */
[----:B------:R-:W-:Y:S01]  /*0550*/  SHF.R.U32.HI R22, RZ, R9, R22 ;  /* 0x00000009ff167219 */ /* 0x000fe20000011616 */
[----:B------:R-:W-:Y:S01]  /*0560*/  IMAD.SHL.U32 R13, R13, 0x4, RZ ;  /* 0x000000040d0d7824 */ /* 0x000fe200078e00ff */
[----:B------:R-:W-:-:S02]  /*0570*/  LOP3.LUT R16, R16, 0x3c, RZ, 0xc0, !PT ;  /* 0x0000003c10107812 */ /* 0x000fc400078ec0ff */
[-C--:B------:R-:W-:Y:S01]  /*0580*/  SHF.R.U32.HI R20, RZ, R9.reuse, R20 ;  /* 0x00000009ff147219 */ /* 0x080fe20000011614 */
[----:B------:R-:W-:Y:S01]  /*0590*/  IMAD.SHL.U32 R28, R28, 0x4, RZ ;  /* 0x000000041c1c7824 */ /* 0x000fe200078e00ff */
[----:B------:R-:W-:Y:S02]  /*05a0*/  LOP3.LUT R12, R12, 0x3c, RZ, 0xc0, !PT ;  /* 0x0000003c0c0c7812 */ /* 0x000fe400078ec0ff */
[-C--:B------:R-:W-:Y:S01]  /*05b0*/  SHF.R.U32.HI R26, RZ, R9.reuse, R26 ;  /* 0x00000009ff1a7219 */ /* 0x080fe2000001161a */
[----:B------:R-:W-:Y:S01]  /*05c0*/  IMAD.SHL.U32 R24, R24, 0x4, RZ ;  /* 0x0000000418187824 */ /* 0x000fe200078e00ff */
[----:B------:R-:W-:Y:S02]  /*05d0*/  LOP3.LUT R14, R14, 0x3c, RZ, 0xc0, !PT ;  /* 0x0000003c0e0e7812 */ /* 0x000fe400078ec0ff */
        /* <DEDUP_REMOVED lines=8> */
[----:B------:R1:W-:Y:S01]  /*0660*/  ATOMS.POPC.INC.32 RZ, [R16+UR4] ;  /* 0x0000000010ff7f8c */ /* 0x0003e2000d800004 */
[----:B------:R-:W-:Y:S01]  /*0670*/  LOP3.LUT R28, R28, 0x3c, RZ, 0xc0, !PT ;  /* 0x0000003c1c1c7812 */ /* 0x000fe200078ec0ff */
[----:B------:R-:W-:Y:S01]  /*0680*/  IMAD.SHL.U32 R21, R21, 0x4, RZ ;  /* 0x0000000415157824 */ /* 0x000fe200078e00ff */
[----:B------:R-:W-:Y:S01]  /*0690*/  SHF.R.U32.HI R23, RZ, R9, R23 ;  /* 0x00000009ff177219 */ /* 0x000fe20000011617 */
[----:B------:R1:W-:Y:S01]  /*06a0*/  ATOMS.POPC.INC.32 RZ, [R12+UR4] ;  /* 0x000000000cff7f8c */ /* 0x0003e2000d800004 */
[----:B------:R-:W-:Y:S01]  /*06b0*/  LOP3.LUT R24, R24, 0x3c, RZ, 0xc0, !PT ;  /* 0x0000003c18187812 */ /* 0x000fe200078ec0ff */
[----:B------:R-:W-:Y:S01]  /*06c0*/  IMAD.SHL.U32 R19, R19, 0x4, RZ ;  /* 0x0000000413137824 */ /* 0x000fe200078e00ff */
[----:B------:R-:W-:Y:S01]  /*06d0*/  LOP3.LUT R22, R22, 0x3c, RZ, 0xc0, !PT ;  /* 0x0000003c16167812 */ /* 0x000fe200078ec0ff */
[----:B------:R1:W-:Y:S01]  /*06e0*/  ATOMS.POPC.INC.32 RZ, [R14+UR4] ;  /* 0x000000000eff7f8c */ /* 0x0003e2000d800004 */
[----:B------:R-:W-:Y:S01]  /*06f0*/  IMAD.SHL.U32 R17, R17, 0x4, RZ ;  /* 0x0000000411117824 */ /* 0x000fe200078e00ff */
[----:B------:R-:W-:Y:S01]  /*0700*/  ISETP.NE.AND P1, PT, R10, RZ, PT ;  /* 0x000000ff0a00720c */ /* 0x000fe20003f25270 */
[----:B------:R-:W-:Y:S01]  /*0710*/  IMAD.SHL.U32 R23, R23, 0x4, RZ ;  /* 0x0000000417177824 */ /* 0x000fe200078e00ff */
[----:B------:R1:W-:Y:S01]  /*0720*/  ATOMS.POPC.INC.32 RZ, [R18+UR4] ;  /* 0x0000000012ff7f8c */ /* 0x0003e2000d800004 */
[----:B------:R-:W-:-:S02]  /*0730*/  LOP3.LUT R20, R20, 0x3c, RZ, 0xc0, !PT ;  /* 0x0000003c14147812 */ /* 0x000fc400078ec0ff */
[----:B------:R-:W-:Y:S01]  /*0740*/  LOP3.LUT R26, R26, 0x3c, RZ, 0xc0, !PT ;  /* 0x0000003c1a1a7812 */ /* 0x000fe200078ec0ff */
[----:B------:R1:W-:Y:S01]  /*0750*/  ATOMS.POPC.INC.32 RZ, [R13+UR4] ;  /* 0x000000000dff7f8c */ /* 0x0003e2000d800004 */
[----:B------:R-:W-:Y:S02]  /*0760*/  LOP3.LUT R21, R21, 0x3c, RZ, 0xc0, !PT ;  /* 0x0000003c15157812 */ /* 0x000fe400078ec0ff */
[----:B------:R-:W-:Y:S01]  /*0770*/  LOP3.LUT R19, R19, 0x3c, RZ, 0xc0, !PT ;  /* 0x0000003c13137812 */ /* 0x000fe200078ec0ff */
[----:B------:R1:W-:Y:S01]  /*0780*/  ATOMS.POPC.INC.32 RZ, [R28+UR4] ;  /* 0x000000001cff7f8c */ /* 0x0003e2000d800004 */
[----:B------:R-:W-:-:S03]  /*0790*/  LOP3.LUT R17, R17, 0x3c, RZ, 0xc0, !PT ;  /* 0x0000003c11117812 */ /* 0x000fc600078ec0ff */
[----:B------:R1:W-:Y:S01]  /*07a0*/  ATOMS.POPC.INC.32 RZ, [R24+UR4] ;  /* 0x0000000018ff7f8c */ /* 0x0003e2000d800004 */
[----:B------:R-:W-:-:S03]  /*07b0*/  LOP3.LUT R23, R23, 0x3c, RZ, 0xc0, !PT ;  /* 0x0000003c17177812 */ /* 0x000fc600078ec0ff */
[----:B------:R1:W-:Y:S04]  /*07c0*/  ATOMS.POPC.INC.32 RZ, [R22+UR4] ;  /* 0x0000000016ff7f8c */ /* 0x0003e8000d800004 */
[----:B------:R1:W-:Y:S04]  /*07d0*/  ATOMS.POPC.INC.32 RZ, [R20+UR4] ;  /* 0x0000000014ff7f8c */ /* 0x0003e8000d800004 */
[----:B------:R1:W-:Y:S04]  /*07e0*/  ATOMS.POPC.INC.32 RZ, [R26+UR4] ;  /* 0x000000001aff7f8c */ /* 0x0003e8000d800004 */
[----:B------:R1:W-:Y:S04]  /*07f0*/  ATOMS.POPC.INC.32 RZ, [R21+UR4] ;  /* 0x0000000015ff7f8c */ /* 0x0003e8000d800004 */
[----:B------:R1:W-:Y:S04]  /*0800*/  ATOMS.POPC.INC.32 RZ, [R19+UR4] ;  /* 0x0000000013ff7f8c */ /* 0x0003e8000d800004 */
[----:B------:R1:W-:Y:S01]  /*0810*/  ATOMS.POPC.INC.32 RZ, [R17+UR4] ;  /* 0x0000000011ff7f8c */ /* 0x0003e2000d800004 */
[----:B------:R-:W-:Y:S01]  /*0820*/  VIADD R11, R11, 0x10 ;  /* 0x000000100b0b7836 */ /* 0x000fe20000000000 */
[----:B--2---:R-:W-:-:S05]  /*0830*/  SHF.R.U32.HI R15, RZ, R9, R15 ;  /* 0x00000009ff0f7219 */ /* 0x004fca000001160f */
[----:B------:R-:W-:-:S05]  /*0840*/  IMAD.SHL.U32 R15, R15, 0x4, RZ ;  /* 0x000000040f0f7824 */ /* 0x000fca00078e00ff */
[----:B------:R-:W-:-:S05]  /*0850*/  LOP3.LUT R15, R15, 0x3c, RZ, 0xc0, !PT ;  /* 0x0000003c0f0f7812 */ /* 0x000fca00078ec0ff */
[----:B------:R1:W-:Y:S04]  /*0860*/  ATOMS.POPC.INC.32 RZ, [R15+UR4] ;  /* 0x000000000fff7f8c */ /* 0x0003e8000d800004 */
[----:B------:R1:W-:Y:S01]  /*0870*/  ATOMS.POPC.INC.32 RZ, [R23+UR4] ;  /* 0x0000000017ff7f8c */ /* 0x0003e2000d800004 */
[----:B------:R-:W-:Y:S05]  /*0880*/  @P1 BRA `(.L_x_9) ;  /* 0xfffffff800ac1947 */ /* 0x000fea000383ffff */
.L_x_8:
[----:B------:R-:W-:Y:S05]  /*0890*/  BSYNC.RECONVERGENT B1 ;  /* 0x0000000000017941 */ /* 0x000fea0003800200 */
.L_x_7:
[----:B------:R-:W-:Y:S05]  /*08a0*/  @!P2 BRA `(.L_x_6) ;  /* 0x000000040070a947 */ /* 0x000fea0003800000 */
[----:B------:R-:W-:Y:S01]  /*08b0*/  ISETP.GE.U32.AND P1, PT, R25, 0x8, PT ;  /* 0x000000081900780c */ /* 0x000fe20003f26070 */
[----:B------:R-:W-:Y:S01]  /*08c0*/  BSSY.RECONVERGENT B1, `(.L_x_10) ;  /* 0x000002f000017945 */ /* 0x000fe20003800200 */
[----:B------:R-:W-:-:S04]  /*08d0*/  LOP3.LUT R5, R8, 0x7, RZ, 0xc0, !PT ;  /* 0x0000000708057812 */ /* 0x000fc800078ec0ff */
[----:B------:R-:W-:-:S07]  /*08e0*/  ISETP.NE.AND P2, PT, R5, RZ, PT ;  /* 0x000000ff0500720c */ /* 0x000fce0003f45270 */
[----:B------:R-:W-:Y:S06]  /*08f0*/  @!P1 BRA `(.L_x_11) ;  /* 0x0000000000ac9947 */ /* 0x000fec0003800000 */
[----:B------:R-:W0:Y:S02]  /*0900*/  LDC.64 R2, c[0x0][0x380] ;  /* 0x0000e000ff027b82 */ /* 0x000e240000000a00 */
[----:B0-----:R-:W-:-:S05]  /*0910*/  IMAD.WIDE R2, R11, 0x4, R2 ;  /* 0x000000040b027825 */ /* 0x001fca00078e0202 */
[----:B------:R-:W2:Y:S04]  /*0920*/  LDG.E R4, desc[UR6][R2.64] ;  /* 0x0000000602047981 */ /* 0x000ea8000c1e1900 */
[----:B------:R-:W3:Y:S04]  /*0930*/  LDG.E R10, desc[UR6][R2.64+0x4] ;  /* 0x00000406020a7981 */ /* 0x000ee8000c1e1900 */
[----:B-1----:R-:W4:Y:S04]  /*0940*/  LDG.E R12, desc[UR6][R2.64+0x8] ;  /* 0x00000806020c7981 */ /* 0x002f28000c1e1900 */
[----:B------:R-:W5:Y:S04]  /*0950*/  LDG.E R14, desc[UR6][R2.64+0xc] ;  /* 0x00000c06020e7981 */ /* 0x000f68000c1e1900 */
[----:B------:R-:W5:Y:S04]  /*0960*/  LDG.E R16, desc[UR6][R2.64+0x10] ;  /* 0x0000100602107981 */ /* 0x000f68000c1e1900 */
[----:B------:R-:W5:Y:S04]  /*0970*/  LDG.E R18, desc[UR6][R2.64+0x14] ;  /* 0x0000140602127981 */ /* 0x000f68000c1e1900 */
[----:B------:R-:W5:Y:S04]  /*0980*/  LDG.E R20, desc[UR6][R2.64+0x18] ;  /* 0x0000180602147981 */ /* 0x000f68000c1e1900 */
[----:B------:R-:W5:Y:S01]  /*0990*/  LDG.E R22, desc[UR6][R2.64+0x1c] ;  /* 0x00001c0602167981 */ /* 0x000f62000c1e1900 */
[----:B------:R-:W-:Y:S01]  /*09a0*/  VIADD R11, R11, 0x8 ;  /* 0x000000080b0b7836 */ /* 0x000fe20000000000 */
[----:B--2---:R-:W-:-:S02]  /*09b0*/  SHF.R.U32.HI R4, RZ, R9, R4 ;  /* 0x00000009ff047219 */ /* 0x004fc40000011604 */
[----:B---3--:R-:W-:-:S03]  /*09c0*/  SHF.R.U32.HI R10, RZ, R9, R10 ;  /* 0x00000009ff0a7219 */ /* 0x008fc6000001160a */
[----:B------:R-:W-:Y:S01]  /*09d0*/  IMAD.SHL.U32 R4, R4, 0x4, RZ ;  /* 0x0000000404047824 */ /* 0x000fe200078e00ff */
[----:B----4-:R-:W-:Y:S01]  /*09e0*/  SHF.R.U32.HI R12, RZ, R9, R12 ;  /* 0x00000009ff0c7219 */ /* 0x010fe2000001160c */
[----:B------:R-:W-:-:S03]  /*09f0*/  IMAD.SHL.U32 R10, R10, 0x4, RZ ;  /* 0x000000040a0a7824 */ /* 0x000fc600078e00ff */
[----:B------:R-:W-:Y:S02]  /*0a00*/  LOP3.LUT R4, R4, 0x3c, RZ, 0xc0, !PT ;  /* 0x0000003c04047812 */ /* 0x000fe400078ec0ff */
[-C--:B-----5:R-:W-:Y:S01]  /*0a10*/  SHF.R.U32.HI R14, RZ, R9.reuse, R14 ;  /* 0x00000009ff0e7219 */ /* 0x0a0fe2000001160e */
[----:B------:R-:W-:Y:S01]  /*0a20*/  IMAD.SHL.U32 R12, R12, 0x4, RZ ;  /* 0x000000040c0c7824 */ /* 0x000fe200078e00ff */
[----:B------:R-:W-:Y:S01]  /*0a30*/  LOP3.LUT R10, R10, 0x3c, RZ, 0xc0, !PT ;  /* 0x0000003c0a0a7812 */ /* 0x000fe200078ec0ff */
[----:B------:R0:W-:Y:S01]  /*0a40*/  ATOMS.POPC.INC.32 RZ, [R4+UR4] ;  /* 0x0000000004ff7f8c */ /* 0x0001e2000d800004 */
[-C--:B------:R-:W-:Y:S01]  /*0a50*/  SHF.R.U32.HI R16, RZ, R9.reuse, R16 ;  /* 0x00000009ff107219 */ /* 0x080fe20000011610 */
        /* <DEDUP_REMOVED lines=11> */
[----:B------:R-:W-:Y:S01]  /*0b10*/  SHF.R.U32.HI R22, RZ, R9, R22 ;  /* 0x00000009ff167219 */ /* 0x000fe20000011616 */
[----:B------:R-:W-:Y:S01]  /*0b20*/  IMAD.SHL.U32 R20, R20, 0x4, RZ ;  /* 0x0000000414147824 */ /* 0x000fe200078e00ff */
[----:B------:R-:W-:Y:S01]  /*0b30*/  LOP3.LUT R18, R18, 0x3c, RZ, 0xc0, !PT ;  /* 0x0000003c12127812 */ /* 0x000fe200078ec0ff */
[----:B------:R0:W-:Y:S02]  /*0b40*/  ATOMS.POPC.INC.32 RZ, [R16+UR4] ;  /* 0x0000000010ff7f8c */ /* 0x0001e4000d800004 */
[----:B------:R-:W-:Y:S01]  /*0b50*/  IMAD.SHL.U32 R22, R22, 0x4, RZ ;  /* 0x0000000416167824 */ /* 0x000fe200078e00ff */
[----:B------:R-:W-:Y:S01]  /*0b60*/  LOP3.LUT R20, R20, 0x3c, RZ, 0xc0, !PT ;  /* 0x0000003c14147812 */ /* 0x000fe200078ec0ff */
[----:B------:R0:W-:Y:S03]  /*0b70*/  ATOMS.POPC.INC.32 RZ, [R18+UR4] ;  /* 0x0000000012ff7f8c */ /* 0x0001e6000d800004 */
[----:B------:R-:W-:Y:S01]  /*0b80*/  LOP3.LUT R22, R22, 0x3c, RZ, 0xc0, !PT ;  /* 0x0000003c16167812 */ /* 0x000fe200078ec0ff */
[----:B------:R0:W-:Y:S04]  /*0b90*/  ATOMS.POPC.INC.32 RZ, [R20+UR4] ;  /* 0x0000000014ff7f8c */ /* 0x0001e8000d800004 */
[----:B------:R0:W-:Y:S02]  /*0ba0*/  ATOMS.POPC.INC.32 RZ, [R22+UR4] ;  /* 0x0000000016ff7f8c */ /* 0x0001e4000d800004 */
.L_x_11:
[----:B------:R-:W-:Y:S05]  /*0bb0*/  BSYNC.RECONVERGENT B1 ;  /* 0x0000000000017941 */ /* 0x000fea0003800200 */
.L_x_10:
[----:B------:R-:W-:Y:S05]  /*0bc0*/  @!P2 BRA `(.L_x_6) ;  /* 0x0000000000a8a947 */ /* 0x000fea0003800000 */
[----:B------:R-:W-:Y:S01]  /*0bd0*/  ISETP.GE.U32.AND P1, PT, R5, 0x4, PT ;  /* 0x000000040500780c */ /* 0x000fe20003f26070 */
[----:B------:R-:W-:Y:S01]  /*0be0*/  BSSY.RECONVERGENT B1, `(.L_x_12) ;  /* 0x000001b000017945 */ /* 0x000fe20003800200 */
[----:B------:R-:W-:-:S04]  /*0bf0*/  LOP3.LUT R8, R8, 0x3, RZ, 0xc0, !PT ;  /* 0x0000000308087812 */ /* 0x000fc800078ec0ff */
[----:B------:R-:W-:-:S07]  /*0c00*/  ISETP.NE.AND P2, PT, R8, RZ, PT ;  /* 0x000000ff0800720c */ /* 0x000fce0003f45270 */
[----:B------:R-:W-:Y:S06]  /*0c10*/  @!P1 BRA `(.L_x_13) ;  /* 0x00000000005c9947 */ /* 0x000fec0003800000 */
[----:B------:R-:W2:Y:S02]  /*0c20*/  LDC.64 R2, c[0x0][0x380] ;  /* 0x0000e000ff027b82 */ /* 0x000ea40000000a00 */
[----:B--2---:R-:W-:-:S05]  /*0c30*/  IMAD.WIDE R2, R11, 0x4, R2 ;  /* 0x000000040b027825 */ /* 0x004fca00078e0202 */
[----:B0-----:R-:W2:Y:S04]  /*0c40*/  LDG.E R4, desc[UR6][R2.64] ;  /* 0x0000000602047981 */ /* 0x001ea8000c1e1900 */
[----:B------:R-:W3:Y:S04]  /*0c50*/  LDG.E R10, desc[UR6][R2.64+0x4] ;  /* 0x00000406020a7981 */ /* 0x000ee8000c1e1900 */
[----:B-1----:R-:W4:Y:S04]  /*0c60*/  LDG.E R12, desc[UR6][R2.64+0x8] ;  /* 0x00000806020c7981 */ /* 0x002f28000c1e1900 */
        /* <DEDUP_REMOVED lines=8> */
[----:B-----5:R-:W-:Y:S01]  /*0cf0*/  SHF.R.U32.HI R14, RZ, R9, R14 ;  /* 0x00000009ff0e7219 */ /* 0x020fe2000001160e */
        /* <DEDUP_REMOVED lines=9> */
.L_x_13:
[----:B------:R-:W-:Y:S05]  /*0d90*/  BSYNC.RECONVERGENT B1 ;  /* 0x0000000000017941 */ /* 0x000fea0003800200 */
.L_x_12:
[----:B------:R-:W-:Y:S05]  /*0da0*/  @!P2 BRA `(.L_x_6) ;  /* 0x000000000030a947 */ /* 0x000fea0003800000 */
[----:B------:R-:W3:Y:S01]  /*0db0*/  LDC.64 R2, c[0x0][0x380] ;  /* 0x0000e000ff027b82 */ /* 0x000ee20000000a00 */
[----:B------:R-:W-:-:S07]  /*0dc0*/  IMAD.MOV R8, RZ, RZ, -R8 ;  /* 0x000000ffff087224 */ /* 0x000fce00078e0a08 */
.L_x_14:
[----:B0-23--:R-:W-:-:S06]  /*0dd0*/  IMAD.WIDE R4, R11, 0x4, R2 ;  /* 0x000000040b047825 */ /* 0x00dfcc00078e0202 */
[----:B------:R-:W2:Y:S01]  /*0de0*/  LDG.E R4, desc[UR6][R4.64] ;  /* 0x0000000604047981 */ /* 0x000ea2000c1e1900 */
[----:B------:R-:W-:Y:S02]  /*0df0*/  VIADD R8, R8, 0x1 ;  /* 0x0000000108087836 */ /* 0x000fe40000000000 */
[----:B------:R-:W-:-:S03]  /*0e00*/  VIADD R11, R11, 0x1 ;  /* 0x000000010b0b7836 */ /* 0x000fc60000000000 */
[----:B------:R-:W-:Y:S02]  /*0e10*/  ISETP.NE.AND P1, PT, R8, RZ, PT ;  /* 0x000000ff0800720c */ /* 0x000fe40003f25270 */
[----:B--2-4-:R-:W-:-:S05]  /*0e20*/  SHF.R.U32.HI R10, RZ, R9, R4 ;  /* 0x00000009ff0a7219 */ /* 0x014fca0000011604 */
[----:B------:R-:W-:-:S05]  /*0e30*/  IMAD.SHL.U32 R10, R10, 0x4, RZ ;  /* 0x000000040a0a7824 */ /* 0x000fca00078e00ff */
[----:B------:R-:W-:-:S05]  /*0e40*/  LOP3.LUT R10, R10, 0x3c, RZ, 0xc0, !PT ;  /* 0x0000003c0a0a7812 */ /* 0x000fca00078ec0ff */
[----:B------:R4:W-:Y:S01]  /*0e50*/  ATOMS.POPC.INC.32 RZ, [R10+UR4] ;  /* 0x000000000aff7f8c */ /* 0x0009e2000d800004 */
[----:B------:R-:W-:Y:S05]  /*0e60*/  @P1 BRA `(.L_x_14) ;  /* 0xfffffffc00d81947 */ /* 0x000fea000383ffff */
.L_x_6:
[----:B------:R-:W-:Y:S05]  /*0e70*/  BSYNC.RECONVERGENT B0 ;  /* 0x0000000000007941 */ /* 0x000fea0003800200 */
.L_x_5:
[----:B------:R-:W-:Y:S06]  /*0e80*/  BAR.SYNC.DEFER_BLOCKING 0x0 ;  /* 0x0000000000007b1d */ /* 0x000fec0000010000 */
[----:B------:R-:W-:Y:S05]  /*0e90*/  @P0 EXIT ;  /* 0x000000000000094d */ /* 0x000fea0003800000 */
[----:B------:R-:W3:Y:S01]  /*0ea0*/  LDS R5, [R6] ;  /* 0x0000000006057984 */ /* 0x000ee20000000800 */
[----:B------:R-:W5:Y:S01]  /*0eb0*/  LDC.64 R2, c[0x0][0x388] ;  /* 0x0000e200ff027b82 */ /* 0x000f620000000a00 */
[----:B------:R-:W-:-:S04]  /*0ec0*/  IMAD R7, R0, 0x10, R7 ;  /* 0x0000001000077824 */ /* 0x000fc800078e0207 */
[----:B-----5:R-:W-:-:S05]  /*0ed0*/  IMAD.WIDE.U32 R2, R7, 0x4, R2 ;  /* 0x0000000407027825 */ /* 0x020fca00078e0002 */
[----:B---3--:R-:W-:Y:S01]  /*0ee0*/  STG.E desc[UR6][R2.64], R5 ;  /* 0x0000000502007986 */ /* 0x008fe2000c101906 */
[----:B------:R-:W-:Y:S05]  /*0ef0*/  EXIT ;  /* 0x000000000000794d */ /* 0x000fea0003800000 */
.L_x_15:
        /* <DEDUP_REMOVED lines=16> */
.L_x_17:


//--------------------- .nv.shared._Z14scatter_kernelPKjPjS0_ii --------------------------
	.section	.nv.shared._Z14scatter_kernelPKjPjS0_ii,"aw",@nobits
	.sectionflags	@""
	.align	16
	.zero		1024


//--------------------- .nv.shared.reserved.0     --------------------------
	.section	.nv.shared.reserved.0,"aw",@nobits
	.weak		__nv_reservedSMEM_offset_0_alias
	.size		__nv_reservedSMEM_offset_0_alias, 0, 64
	.other		__nv_reservedSMEM_offset_0_alias,@"STO_CUDA_RESERVED_SHARED STV_DEFAULT"
__nv_reservedSMEM_offset_0_alias:
	.zero		0
	.zero		64


//--------------------- .nv.shared._Z16histogram_kernelPKjPjii --------------------------
	.section	.nv.shared._Z16histogram_kernelPKjPjii,"aw",@nobits
	.sectionflags	@""
	.align	16
	.zero		1024


//--------------------- .nv.constant0._Z14scatter_kernelPKjPjS0_ii --------------------------
	.section	.nv.constant0._Z14scatter_kernelPKjPjS0_ii,"a",@progbits
	.sectionflags	@""
	.align	4
.nv.constant0._Z14scatter_kernelPKjPjS0_ii:
	.zero		928


//--------------------- .nv.constant0._Z16histogram_kernelPKjPjii --------------------------
	.section	.nv.constant0._Z16histogram_kernelPKjPjii,"a",@progbits
	.sectionflags	@""
	.align	4
.nv.constant0._Z16histogram_kernelPKjPjii:
	.zero		920


//--------------------- SYMBOLS --------------------------

	.type		.nv.reservedSmem.offset0,@object
	.size		.nv.reservedSmem.offset0,0x4
	.type		.nv.reservedSmem.cap,@object
	.size		.nv.reservedSmem.cap,0x4
